//
// Generated by NVIDIA NVVM Compiler
//
// Compiler Build ID: CL-36424714
// Cuda compilation tools, release 13.0, V13.0.88
// Based on NVVM 20.0.0
//

.version 9.0
.target sm_100
.address_size 64

	// .globl	_Z12matmul_naivePKfS0_Pfmmm

.visible .entry _Z12matmul_naivePKfS0_Pfmmm(
	.param .u64 .ptr .align 1 _Z12matmul_naivePKfS0_Pfmmm_param_0,
	.param .u64 .ptr .align 1 _Z12matmul_naivePKfS0_Pfmmm_param_1,
	.param .u64 .ptr .align 1 _Z12matmul_naivePKfS0_Pfmmm_param_2,
	.param .u64 _Z12matmul_naivePKfS0_Pfmmm_param_3,
	.param .u64 _Z12matmul_naivePKfS0_Pfmmm_param_4,
	.param .u64 _Z12matmul_naivePKfS0_Pfmmm_param_5
)
{
	.reg .pred 	%p<13>;
	.reg .b32 	%r<9>;
	.reg .b32 	%f<68>;
	.reg .b64 	%rd<77>;

	ld.param.u64 	%rd26, [_Z12matmul_naivePKfS0_Pfmmm_param_0];
	ld.param.u64 	%rd27, [_Z12matmul_naivePKfS0_Pfmmm_param_1];
	ld.param.u64 	%rd28, [_Z12matmul_naivePKfS0_Pfmmm_param_3];
	ld.param.u64 	%rd24, [_Z12matmul_naivePKfS0_Pfmmm_param_4];
	ld.param.u64 	%rd25, [_Z12matmul_naivePKfS0_Pfmmm_param_5];
	cvta.to.global.u64 	%rd1, %rd27;
	cvta.to.global.u64 	%rd2, %rd26;
	mov.u32 	%r1, %ntid.x;
	mov.u32 	%r2, %ctaid.x;
	mov.u32 	%r3, %tid.x;
	mad.lo.s32 	%r4, %r1, %r2, %r3;
	cvt.u64.u32 	%rd3, %r4;
	mov.u32 	%r5, %ntid.y;
	mov.u32 	%r6, %ctaid.y;
	mov.u32 	%r7, %tid.y;
	mad.lo.s32 	%r8, %r5, %r6, %r7;
	cvt.u64.u32 	%rd4, %r8;
	setp.le.u64 	%p1, %rd28, %rd4;
	setp.le.u64 	%p2, %rd25, %rd3;
	or.pred  	%p3, %p1, %p2;
	@%p3 bra 	$L__BB0_14;
	setp.eq.s64 	%p4, %rd24, 0;
	mov.f32 	%f67, 0f00000000;
	@%p4 bra 	$L__BB0_13;
	mul.lo.s64 	%rd5, %rd24, %rd4;
	and.b64  	%rd6, %rd24, 7;
	setp.lt.u64 	%p5, %rd24, 8;
	mov.f32 	%f67, 0f00000000;
	mov.b64 	%rd75, 0;
	@%p5 bra 	$L__BB0_5;
	and.b64  	%rd75, %rd24, -8;
	shl.b64 	%rd30, %rd3, 2;
	add.s64 	%rd72, %rd1, %rd30;
	shl.b64 	%rd9, %rd25, 5;
	shl.b64 	%rd31, %rd5, 2;
	add.s64 	%rd32, %rd31, %rd2;
	add.s64 	%rd71, %rd32, 16;
	mov.f32 	%f67, 0f00000000;
	mov.u64 	%rd73, %rd75;
$L__BB0_4:
	.pragma "nounroll";
	ld.global.f32 	%f17, [%rd71+-16];
	ld.global.f32 	%f18, [%rd72];
	fma.rn.f32 	%f19, %f17, %f18, %f67;
	ld.global.f32 	%f20, [%rd71+-12];
	shl.b64 	%rd33, %rd25, 2;
	add.s64 	%rd34, %rd72, %rd33;
	ld.global.f32 	%f21, [%rd34];
	fma.rn.f32 	%f22, %f20, %f21, %f19;
	ld.global.f32 	%f23, [%rd71+-8];
	add.s64 	%rd35, %rd34, %rd33;
	ld.global.f32 	%f24, [%rd35];
	fma.rn.f32 	%f25, %f23, %f24, %f22;
	ld.global.f32 	%f26, [%rd71+-4];
	add.s64 	%rd36, %rd35, %rd33;
	ld.global.f32 	%f27, [%rd36];
	fma.rn.f32 	%f28, %f26, %f27, %f25;
	ld.global.f32 	%f29, [%rd71];
	add.s64 	%rd37, %rd36, %rd33;
	ld.global.f32 	%f30, [%rd37];
	fma.rn.f32 	%f31, %f29, %f30, %f28;
	ld.global.f32 	%f32, [%rd71+4];
	add.s64 	%rd38, %rd37, %rd33;
	ld.global.f32 	%f33, [%rd38];
	fma.rn.f32 	%f34, %f32, %f33, %f31;
	ld.global.f32 	%f35, [%rd71+8];
	add.s64 	%rd39, %rd38, %rd33;
	ld.global.f32 	%f36, [%rd39];
	fma.rn.f32 	%f37, %f35, %f36, %f34;
	ld.global.f32 	%f38, [%rd71+12];
	add.s64 	%rd40, %rd39, %rd33;
	ld.global.f32 	%f39, [%rd40];
	fma.rn.f32 	%f67, %f38, %f39, %f37;
	add.s64 	%rd73, %rd73, -8;
	add.s64 	%rd72, %rd72, %rd9;
	add.s64 	%rd71, %rd71, 32;
	setp.ne.s64 	%p6, %rd73, 0;
	@%p6 bra 	$L__BB0_4;
$L__BB0_5:
	setp.eq.s64 	%p7, %rd6, 0;
	@%p7 bra 	$L__BB0_13;
	and.b64  	%rd18, %rd24, 3;
	setp.lt.u64 	%p8, %rd6, 4;
	@%p8 bra 	$L__BB0_8;
	add.s64 	%rd41, %rd75, %rd5;
	shl.b64 	%rd42, %rd41, 2;
	add.s64 	%rd43, %rd2, %rd42;
	ld.global.f32 	%f41, [%rd43];
	mad.lo.s64 	%rd44, %rd75, %rd25, %rd3;
	shl.b64 	%rd45, %rd44, 2;
	add.s64 	%rd46, %rd1, %rd45;
	ld.global.f32 	%f42, [%rd46];
	fma.rn.f32 	%f43, %f41, %f42, %f67;
	ld.global.f32 	%f44, [%rd43+4];
	shl.b64 	%rd47, %rd25, 2;
	add.s64 	%rd48, %rd46, %rd47;
	ld.global.f32 	%f45, [%rd48];
	fma.rn.f32 	%f46, %f44, %f45, %f43;
	ld.global.f32 	%f47, [%rd43+8];
	add.s64 	%rd49, %rd48, %rd47;
	ld.global.f32 	%f48, [%rd49];
	fma.rn.f32 	%f49, %f47, %f48, %f46;
	ld.global.f32 	%f50, [%rd43+12];
	add.s64 	%rd50, %rd49, %rd47;
	ld.global.f32 	%f51, [%rd50];
	fma.rn.f32 	%f67, %f50, %f51, %f49;
	add.s64 	%rd75, %rd75, 4;
$L__BB0_8:
	setp.eq.s64 	%p9, %rd18, 0;
	@%p9 bra 	$L__BB0_13;
	setp.eq.s64 	%p10, %rd18, 1;
	@%p10 bra 	$L__BB0_11;
	add.s64 	%rd51, %rd75, %rd5;
	shl.b64 	%rd52, %rd51, 2;
	add.s64 	%rd53, %rd2, %rd52;
	ld.global.f32 	%f53, [%rd53];
	mad.lo.s64 	%rd54, %rd75, %rd25, %rd3;
	shl.b64 	%rd55, %rd54, 2;
	add.s64 	%rd56, %rd1, %rd55;
	ld.global.f32 	%f54, [%rd56];
	fma.rn.f32 	%f55, %f53, %f54, %f67;
	ld.global.f32 	%f56, [%rd53+4];
	shl.b64 	%rd57, %rd25, 2;
	add.s64 	%rd58, %rd56, %rd57;
	ld.global.f32 	%f57, [%rd58];
	fma.rn.f32 	%f67, %f56, %f57, %f55;
	add.s64 	%rd75, %rd75, 2;
$L__BB0_11:
	and.b64  	%rd59, %rd24, 1;
	setp.eq.b64 	%p11, %rd59, 1;
	not.pred 	%p12, %p11;
	@%p12 bra 	$L__BB0_13;
	add.s64 	%rd60, %rd75, %rd5;
	shl.b64 	%rd61, %rd60, 2;
	add.s64 	%rd62, %rd2, %rd61;
	ld.global.f32 	%f58, [%rd62];
	mad.lo.s64 	%rd63, %rd75, %rd25, %rd3;
	shl.b64 	%rd64, %rd63, 2;
	add.s64 	%rd65, %rd1, %rd64;
	ld.global.f32 	%f59, [%rd65];
	fma.rn.f32 	%f67, %f58, %f59, %f67;
$L__BB0_13:
	ld.param.u64 	%rd70, [_Z12matmul_naivePKfS0_Pfmmm_param_2];
	mad.lo.s64 	%rd66, %rd25, %rd4, %rd3;
	cvta.to.global.u64 	%rd67, %rd70;
	shl.b64 	%rd68, %rd66, 2;
	add.s64 	%rd69, %rd67, %rd68;
	st.global.f32 	[%rd69], %f67;
$L__BB0_14:
	ret;

}
	// .globl	_Z14matmul_stridedPKfS0_Pfmmm
.visible .entry _Z14matmul_stridedPKfS0_Pfmmm(
	.param .u64 .ptr .align 1 _Z14matmul_stridedPKfS0_Pfmmm_param_0,
	.param .u64 .ptr .align 1 _Z14matmul_stridedPKfS0_Pfmmm_param_1,
	.param .u64 .ptr .align 1 _Z14matmul_stridedPKfS0_Pfmmm_param_2,
	.param .u64 _Z14matmul_stridedPKfS0_Pfmmm_param_3,
	.param .u64 _Z14matmul_stridedPKfS0_Pfmmm_param_4,
	.param .u64 _Z14matmul_stridedPKfS0_Pfmmm_param_5
)
{
	.reg .pred 	%p<17>;
	.reg .b32 	%r<14>;
	.reg .b32 	%f<67>;
	.reg .b64 	%rd<95>;

	ld.param.u64 	%rd40, [_Z14matmul_stridedPKfS0_Pfmmm_param_0];
	ld.param.u64 	%rd41, [_Z14matmul_stridedPKfS0_Pfmmm_param_1];
	ld.param.u64 	%rd42, [_Z14matmul_stridedPKfS0_Pfmmm_param_2];
	ld.param.u64 	%rd37, [_Z14matmul_stridedPKfS0_Pfmmm_param_3];
	ld.param.u64 	%rd38, [_Z14matmul_stridedPKfS0_Pfmmm_param_4];
	ld.param.u64 	%rd39, [_Z14matmul_stridedPKfS0_Pfmmm_param_5];
	cvta.to.global.u64 	%rd1, %rd41;
	cvta.to.global.u64 	%rd2, %rd40;
	cvta.to.global.u64 	%rd3, %rd42;
	mov.u32 	%r2, %ntid.y;
	mov.u32 	%r3, %nctaid.y;
	mul.lo.s32 	%r4, %r2, %r3;
	cvt.u64.u32 	%rd4, %r4;
	mov.u32 	%r1, %ntid.x;
	mov.u32 	%r5, %nctaid.x;
	mul.lo.s32 	%r6, %r1, %r5;
	cvt.u64.u32 	%rd5, %r6;
	mov.u32 	%r7, %ctaid.y;
	mov.u32 	%r8, %tid.y;
	mad.lo.s32 	%r9, %r2, %r7, %r8;
	cvt.u64.u32 	%rd85, %r9;
	setp.le.u64 	%p1, %rd37, %rd85;
	@%p1 bra 	$L__BB1_22;
	mov.u32 	%r10, %ctaid.x;
	mov.u32 	%r11, %tid.x;
	mad.lo.s32 	%r12, %r1, %r10, %r11;
	cvt.u64.u32 	%rd7, %r12;
	setp.ne.s64 	%p2, %rd38, 0;
	@%p2 bra 	$L__BB1_6;
$L__BB1_2:
	setp.gt.u64 	%p14, %rd39, %rd7;
	@%p14 bra 	$L__BB1_4;
$L__BB1_3:
	add.s64 	%rd85, %rd85, %rd4;
	setp.lt.u64 	%p16, %rd85, %rd37;
	@%p16 bra 	$L__BB1_2;
	bra.uni 	$L__BB1_22;
$L__BB1_4:
	mul.lo.s64 	%rd10, %rd85, %rd39;
	mov.u64 	%rd86, %rd7;
$L__BB1_5:
	add.s64 	%rd82, %rd86, %rd10;
	shl.b64 	%rd83, %rd82, 2;
	add.s64 	%rd84, %rd3, %rd83;
	mov.b32 	%r13, 0;
	st.global.u32 	[%rd84], %r13;
	add.s64 	%rd86, %rd86, %rd5;
	setp.lt.u64 	%p15, %rd86, %rd39;
	@%p15 bra 	$L__BB1_5;
	bra.uni 	$L__BB1_3;
$L__BB1_6:
	and.b64  	%rd13, %rd38, 7;
	and.b64  	%rd14, %rd38, 3;
	and.b64  	%rd15, %rd38, -8;
	shl.b64 	%rd16, %rd39, 5;
	shl.b64 	%rd17, %rd39, 2;
$L__BB1_7:
	setp.le.u64 	%p3, %rd39, %rd7;
	@%p3 bra 	$L__BB1_21;
	mul.lo.s64 	%rd19, %rd85, %rd38;
	mul.lo.s64 	%rd20, %rd85, %rd39;
	mov.u64 	%rd88, %rd7;
$L__BB1_9:
	setp.lt.u64 	%p4, %rd38, 8;
	mov.f32 	%f66, 0f00000000;
	mov.b64 	%rd93, 0;
	@%p4 bra 	$L__BB1_12;
	mul.lo.s64 	%rd44, %rd38, %rd85;
	shl.b64 	%rd45, %rd44, 2;
	add.s64 	%rd46, %rd2, %rd45;
	add.s64 	%rd89, %rd46, 16;
	shl.b64 	%rd47, %rd88, 2;
	add.s64 	%rd90, %rd1, %rd47;
	mov.f32 	%f66, 0f00000000;
	mov.u64 	%rd91, %rd15;
$L__BB1_11:
	.pragma "nounroll";
	ld.global.f32 	%f16, [%rd89+-16];
	ld.global.f32 	%f17, [%rd90];
	fma.rn.f32 	%f18, %f16, %f17, %f66;
	ld.global.f32 	%f19, [%rd89+-12];
	add.s64 	%rd48, %rd90, %rd17;
	ld.global.f32 	%f20, [%rd48];
	fma.rn.f32 	%f21, %f19, %f20, %f18;
	ld.global.f32 	%f22, [%rd89+-8];
	add.s64 	%rd49, %rd48, %rd17;
	ld.global.f32 	%f23, [%rd49];
	fma.rn.f32 	%f24, %f22, %f23, %f21;
	ld.global.f32 	%f25, [%rd89+-4];
	add.s64 	%rd50, %rd49, %rd17;
	ld.global.f32 	%f26, [%rd50];
	fma.rn.f32 	%f27, %f25, %f26, %f24;
	ld.global.f32 	%f28, [%rd89];
	add.s64 	%rd51, %rd50, %rd17;
	ld.global.f32 	%f29, [%rd51];
	fma.rn.f32 	%f30, %f28, %f29, %f27;
	ld.global.f32 	%f31, [%rd89+4];
	add.s64 	%rd52, %rd51, %rd17;
	ld.global.f32 	%f32, [%rd52];
	fma.rn.f32 	%f33, %f31, %f32, %f30;
	ld.global.f32 	%f34, [%rd89+8];
	add.s64 	%rd53, %rd52, %rd17;
	ld.global.f32 	%f35, [%rd53];
	fma.rn.f32 	%f36, %f34, %f35, %f33;
	ld.global.f32 	%f37, [%rd89+12];
	add.s64 	%rd54, %rd53, %rd17;
	ld.global.f32 	%f38, [%rd54];
	fma.rn.f32 	%f66, %f37, %f38, %f36;
	add.s64 	%rd91, %rd91, -8;
	add.s64 	%rd90, %rd90, %rd16;
	add.s64 	%rd89, %rd89, 32;
	setp.ne.s64 	%p5, %rd91, 0;
	mov.u64 	%rd93, %rd15;
	@%p5 bra 	$L__BB1_11;
$L__BB1_12:
	setp.eq.s64 	%p6, %rd13, 0;
	@%p6 bra 	$L__BB1_20;
	add.s64 	%rd55, %rd13, -1;
	setp.lt.u64 	%p7, %rd55, 3;
	@%p7 bra 	$L__BB1_15;
	add.s64 	%rd56, %rd93, %rd19;
	shl.b64 	%rd57, %rd56, 2;
	add.s64 	%rd58, %rd2, %rd57;
	ld.global.f32 	%f40, [%rd58];
	mad.lo.s64 	%rd59, %rd93, %rd39, %rd88;
	shl.b64 	%rd60, %rd59, 2;
	add.s64 	%rd61, %rd1, %rd60;
	ld.global.f32 	%f41, [%rd61];
	fma.rn.f32 	%f42, %f40, %f41, %f66;
	ld.global.f32 	%f43, [%rd58+4];
	add.s64 	%rd62, %rd61, %rd17;
	ld.global.f32 	%f44, [%rd62];
	fma.rn.f32 	%f45, %f43, %f44, %f42;
	ld.global.f32 	%f46, [%rd58+8];
	add.s64 	%rd63, %rd62, %rd17;
	ld.global.f32 	%f47, [%rd63];
	fma.rn.f32 	%f48, %f46, %f47, %f45;
	ld.global.f32 	%f49, [%rd58+12];
	add.s64 	%rd64, %rd63, %rd17;
	ld.global.f32 	%f50, [%rd64];
	fma.rn.f32 	%f66, %f49, %f50, %f48;
	add.s64 	%rd93, %rd93, 4;
$L__BB1_15:
	setp.eq.s64 	%p8, %rd14, 0;
	@%p8 bra 	$L__BB1_20;
	setp.eq.s64 	%p9, %rd14, 1;
	@%p9 bra 	$L__BB1_18;
	add.s64 	%rd65, %rd93, %rd19;
	shl.b64 	%rd66, %rd65, 2;
	add.s64 	%rd67, %rd2, %rd66;
	ld.global.f32 	%f52, [%rd67];
	mad.lo.s64 	%rd68, %rd93, %rd39, %rd88;
	shl.b64 	%rd69, %rd68, 2;
	add.s64 	%rd70, %rd1, %rd69;
	ld.global.f32 	%f53, [%rd70];
	fma.rn.f32 	%f54, %f52, %f53, %f66;
	ld.global.f32 	%f55, [%rd67+4];
	add.s64 	%rd71, %rd70, %rd17;
	ld.global.f32 	%f56, [%rd71];
	fma.rn.f32 	%f66, %f55, %f56, %f54;
	add.s64 	%rd93, %rd93, 2;
$L__BB1_18:
	and.b64  	%rd72, %rd38, 1;
	setp.eq.b64 	%p10, %rd72, 1;
	not.pred 	%p11, %p10;
	@%p11 bra 	$L__BB1_20;
	add.s64 	%rd73, %rd93, %rd19;
	shl.b64 	%rd74, %rd73, 2;
	add.s64 	%rd75, %rd2, %rd74;
	ld.global.f32 	%f57, [%rd75];
	mad.lo.s64 	%rd76, %rd93, %rd39, %rd88;
	shl.b64 	%rd77, %rd76, 2;
	add.s64 	%rd78, %rd1, %rd77;
	ld.global.f32 	%f58, [%rd78];
	fma.rn.f32 	%f66, %f57, %f58, %f66;
$L__BB1_20:
	add.s64 	%rd79, %rd88, %rd20;
	shl.b64 	%rd80, %rd79, 2;
	add.s64 	%rd81, %rd3, %rd80;
	st.global.f32 	[%rd81], %f66;
	add.s64 	%rd88, %rd88, %rd5;
	setp.lt.u64 	%p12, %rd88, %rd39;
	@%p12 bra 	$L__BB1_9;
$L__BB1_21:
	add.s64 	%rd85, %rd85, %rd4;
	setp.lt.u64 	%p13, %rd85, %rd37;
	@%p13 bra 	$L__BB1_7;
$L__BB1_22:
	ret;

}


// ===== COMPILED SASS (sm_100) =====

	.target	sm_100

	.elftype	@"ET_EXEC"


//--------------------- .note.nv.tkinfo           --------------------------
	.section	.note.nv.tkinfo,"",@"SHT_NOTE"
	.sectionflags	@"SHF_NOTE_NV_TKINFO"
	.tkinfo
        /*0018*/ 	.word	0x00000002
        /*0030*/ 	.string	""
        /*0030*/ 	.string	"ptxas"
        /*0030*/ 	.string	"Cuda compilation tools, release 13.0, V13.0.88"
        /*0030*/ 	.string	"Build cuda_13.0.r13.0/compiler.36424714_0"
        /*0030*/ 	.string	"-arch sm_100 -m 64 "



//--------------------- .note.nv.cuinfo           --------------------------
	.section	.note.nv.cuinfo,"",@"SHT_NOTE"
	.sectionflags	@"SHF_NOTE_NV_CUINFO"
        /*0018*/ 	.short	0x0002
        /*001a*/ 	.short	0x0064
        /*001c*/ 	.short	0x0082
	.zero		2


//--------------------- .nv.info                  --------------------------
	.section	.nv.info,"",@"SHT_CUDA_INFO"
	.align	4


	//----- nvinfo : EIATTR_REGCOUNT
	.align		4
        /*0000*/ 	.byte	0x04, 0x2f
        /*0002*/ 	.short	(.L_1 - .L_0)
	.align		4
.L_0:
        /*0004*/ 	.word	index@(_Z12matmul_naivePKfS0_Pfmmm)
        /*0008*/ 	.word	0x00000020


	//----- nvinfo : EIATTR_FRAME_SIZE
	.align		4
.L_1:
        /*000c*/ 	.byte	0x04, 0x11
        /*000e*/ 	.short	(.L_3 - .L_2)
	.align		4
.L_2:
        /*0010*/ 	.word	index@(_Z12matmul_naivePKfS0_Pfmmm)
        /*0014*/ 	.word	0x00000000


	//----- nvinfo : EIATTR_REGCOUNT
	.align		4
.L_3:
        /*0018*/ 	.byte	0x04, 0x2f
        /*001a*/ 	.short	(.L_5 - .L_4)
	.align		4
.L_4:
        /*001c*/ 	.word	index@(_Z14matmul_stridedPKfS0_Pfmmm)
        /*0020*/ 	.word	0x00000020


	//----- nvinfo : EIATTR_FRAME_SIZE
	.align		4
.L_5:
        /*0024*/ 	.byte	0x04, 0x11
        /*0026*/ 	.short	(.L_7 - .L_6)
	.align		4
.L_6:
        /*0028*/ 	.word	index@(_Z14matmul_stridedPKfS0_Pfmmm)
        /*002c*/ 	.word	0x00000000


	//----- nvinfo : EIATTR_MIN_STACK_SIZE
	.align		4
.L_7:
        /*0030*/ 	.byte	0x04, 0x12
        /*0032*/ 	.short	(.L_9 - .L_8)
	.align		4
.L_8:
        /*0034*/ 	.word	index@(_Z14matmul_stridedPKfS0_Pfmmm)
        /*0038*/ 	.word	0x00000000


	//----- nvinfo : EIATTR_MIN_STACK_SIZE
	.align		4
.L_9:
        /*003c*/ 	.byte	0x04, 0x12
        /*003e*/ 	.short	(.L_11 - .L_10)
	.align		4
.L_10:
        /*0040*/ 	.word	index@(_Z12matmul_naivePKfS0_Pfmmm)
        /*0044*/ 	.word	0x00000000
.L_11:


//--------------------- .nv.compat                --------------------------
	.section	.nv.compat,"",@"SHT_CUDA_COMPAT_INFO"
	.align	4
        /*0000*/ 	.byte	0x02, 0x09, 0x00, 0x00, 0x02, 0x02, 0x01, 0x00, 0x02, 0x05, 0x05, 0x00, 0x03, 0x07, 0x01, 0x01
        /*0010*/ 	.byte	0x02, 0x03, 0x00, 0x00, 0x02, 0x06, 0x01, 0x00, 0x04, 0x0b, 0x08, 0x00, 0x09, 0x00, 0x00, 0x00
        /*0020*/ 	.byte	0x00, 0x00, 0x00, 0x00


//--------------------- .nv.info._Z14matmul_stridedPKfS0_Pfmmm --------------------------
	.section	.nv.info._Z14matmul_stridedPKfS0_Pfmmm,"",@"SHT_CUDA_INFO"
	.sectionflags	@""
	.align	4


	//----- nvinfo : EIATTR_CUDA_API_VERSION
	.align		4
        /*0000*/ 	.byte	0x04, 0x37
        /*0002*/ 	.short	(.L_13 - .L_12)
.L_12:
        /*0004*/ 	.word	0x00000082


	//----- nvinfo : EIATTR_KPARAM_INFO
	.align		4
.L_13:
        /*0008*/ 	.byte	0x04, 0x17
        /*000a*/ 	.short	(.L_15 - .L_14)
.L_14:
        /*000c*/ 	.word	0x00000000
        /*0010*/ 	.short	0x0005
        /*0012*/ 	.short	0x0028
        /*0014*/ 	.byte	0x00, 0xf0, 0x21, 0x00


	//----- nvinfo : EIATTR_KPARAM_INFO
	.align		4
.L_15:
        /*0018*/ 	.byte	0x04, 0x17
        /*001a*/ 	.short	(.L_17 - .L_16)
.L_16:
        /*001c*/ 	.word	0x00000000
        /*0020*/ 	.short	0x0004
        /*0022*/ 	.short	0x0020
        /*0024*/ 	.byte	0x00, 0xf0, 0x21, 0x00


	//----- nvinfo : EIATTR_KPARAM_INFO
	.align		4
.L_17:
        /*0028*/ 	.byte	0x04, 0x17
        /*002a*/ 	.short	(.L_19 - .L_18)
.L_18:
        /*002c*/ 	.word	0x00000000
        /*0030*/ 	.short	0x0003
        /*0032*/ 	.short	0x0018
        /*0034*/ 	.byte	0x00, 0xf0, 0x21, 0x00


	//----- nvinfo : EIATTR_KPARAM_INFO
	.align		4
.L_19:
        /*0038*/ 	.byte	0x04, 0x17
        /*003a*/ 	.short	(.L_21 - .L_20)
.L_20:
        /*003c*/ 	.word	0x00000000
        /*0040*/ 	.short	0x0002
        /*0042*/ 	.short	0x0010
        /*0044*/ 	.byte	0x00, 0xf5, 0x21, 0x00


	//----- nvinfo : EIATTR_KPARAM_INFO
	.align		4
.L_21:
        /*0048*/ 	.byte	0x04, 0x17
        /*004a*/ 	.short	(.L_23 - .L_22)
.L_22:
        /*004c*/ 	.word	0x00000000
        /*0050*/ 	.short	0x0001
        /*0052*/ 	.short	0x0008
        /*0054*/ 	.byte	0x00, 0xf5, 0x21, 0x00


	//----- nvinfo : EIATTR_KPARAM_INFO
	.align		4
.L_23:
        /*0058*/ 	.byte	0x04, 0x17
        /*005a*/ 	.short	(.L_25 - .L_24)
.L_24:
        /*005c*/ 	.word	0x00000000
        /*0060*/ 	.short	0x0000
        /*0062*/ 	.short	0x0000
        /*0064*/ 	.byte	0x00, 0xf5, 0x21, 0x00


	//----- nvinfo : EIATTR_SPARSE_MMA_MASK
	.align		4
.L_25:
        /*0068*/ 	.byte	0x03, 0x50
        /*006a*/ 	.short	0x0000


	//----- nvinfo : EIATTR_MAXREG_COUNT
	.align		4
        /*006c*/ 	.byte	0x03, 0x1b
        /*006e*/ 	.short	0x00ff


	//----- nvinfo : EIATTR_MERCURY_ISA_VERSION
	.align		4
        /*0070*/ 	.byte	0x03, 0x5f
        /*0072*/ 	.short	0x0101


	//----- nvinfo : EIATTR_VRC_CTA_INIT_COUNT
	.align		4
        /*0074*/ 	.byte	0x02, 0x4a
	.zero		1
	.zero		1


	//----- nvinfo : EIATTR_EXIT_INSTR_OFFSETS
	.align		4
        /*0078*/ 	.byte	0x04, 0x1c
        /*007a*/ 	.short	(.L_27 - .L_26)


	//   ....[0]....
.L_26:
        /*007c*/ 	.word	0x000000c0


	//   ....[1]....
        /*0080*/ 	.word	0x00000340


	//   ....[2]....
        /*0084*/ 	.word	0x00001020


	//----- nvinfo : EIATTR_CRS_STACK_SIZE
	.align		4
.L_27:
        /*0088*/ 	.byte	0x04, 0x1e
        /*008a*/ 	.short	(.L_29 - .L_28)
.L_28:
        /*008c*/ 	.word	0x00000000


	//----- nvinfo : EIATTR_CBANK_PARAM_SIZE
	.align		4
.L_29:
        /*0090*/ 	.byte	0x03, 0x19
        /*0092*/ 	.short	0x0030


	//----- nvinfo : EIATTR_PARAM_CBANK
	.align		4
        /*0094*/ 	.byte	0x04, 0x0a
        /*0096*/ 	.short	(.L_31 - .L_30)
	.align		4
.L_30:
        /*0098*/ 	.word	index@(.nv.constant0._Z14matmul_stridedPKfS0_Pfmmm)
        /*009c*/ 	.short	0x0380
        /*009e*/ 	.short	0x0030


	//----- nvinfo : EIATTR_SW_WAR
	.align		4
.L_31:
        /*00a0*/ 	.byte	0x04, 0x36
        /*00a2*/ 	.short	(.L_33 - .L_32)
.L_32:
        /*00a4*/ 	.word	0x00000008
.L_33:


//--------------------- .nv.info._Z12matmul_naivePKfS0_Pfmmm --------------------------
	.section	.nv.info._Z12matmul_naivePKfS0_Pfmmm,"",@"SHT_CUDA_INFO"
	.sectionflags	@""
	.align	4


	//----- nvinfo : EIATTR_CUDA_API_VERSION
	.align		4
        /*0000*/ 	.byte	0x04, 0x37
        /*0002*/ 	.short	(.L_35 - .L_34)
.L_34:
        /*0004*/ 	.word	0x00000082


	//----- nvinfo : EIATTR_KPARAM_INFO
	.align		4
.L_35:
        /*0008*/ 	.byte	0x04, 0x17
        /*000a*/ 	.short	(.L_37 - .L_36)
.L_36:
        /*000c*/ 	.word	0x00000000
        /*0010*/ 	.short	0x0005
        /*0012*/ 	.short	0x0028
        /*0014*/ 	.byte	0x00, 0xf0, 0x21, 0x00


	//----- nvinfo : EIATTR_KPARAM_INFO
	.align		4
.L_37:
        /*0018*/ 	.byte	0x04, 0x17
        /*001a*/ 	.short	(.L_39 - .L_38)
.L_38:
        /*001c*/ 	.word	0x00000000
        /*0020*/ 	.short	0x0004
        /*0022*/ 	.short	0x0020
        /*0024*/ 	.byte	0x00, 0xf0, 0x21, 0x00


	//----- nvinfo : EIATTR_KPARAM_INFO
	.align		4
.L_39:
        /*0028*/ 	.byte	0x04, 0x17
        /*002a*/ 	.short	(.L_41 - .L_40)
.L_40:
        /*002c*/ 	.word	0x00000000
        /*0030*/ 	.short	0x0003
        /*0032*/ 	.short	0x0018
        /*0034*/ 	.byte	0x00, 0xf0, 0x21, 0x00


	//----- nvinfo : EIATTR_KPARAM_INFO
	.align		4
.L_41:
        /*0038*/ 	.byte	0x04, 0x17
        /*003a*/ 	.short	(.L_43 - .L_42)
.L_42:
        /*003c*/ 	.word	0x00000000
        /*0040*/ 	.short	0x0002
        /*0042*/ 	.short	0x0010
        /*0044*/ 	.byte	0x00, 0xf5, 0x21, 0x00


	//----- nvinfo : EIATTR_KPARAM_INFO
	.align		4
.L_43:
        /*0048*/ 	.byte	0x04, 0x17
        /*004a*/ 	.short	(.L_45 - .L_44)
.L_44:
        /*004c*/ 	.word	0x00000000
        /*0050*/ 	.short	0x0001
        /*0052*/ 	.short	0x0008
        /*0054*/ 	.byte	0x00, 0xf5, 0x21, 0x00


	//----- nvinfo : EIATTR_KPARAM_INFO
	.align		4
.L_45:
        /*0058*/ 	.byte	0x04, 0x17
        /*005a*/ 	.short	(.L_47 - .L_46)
.L_46:
        /*005c*/ 	.word	0x00000000
        /*0060*/ 	.short	0x0000
        /*0062*/ 	.short	0x0000
        /*0064*/ 	.byte	0x00, 0xf5, 0x21, 0x00


	//----- nvinfo : EIATTR_SPARSE_MMA_MASK
	.align		4
.L_47:
        /*0068*/ 	.byte	0x03, 0x50
        /*006a*/ 	.short	0x0000


	//----- nvinfo : EIATTR_MAXREG_COUNT
	.align		4
        /*006c*/ 	.byte	0x03, 0x1b
        /*006e*/ 	.short	0x00ff


	//----- nvinfo : EIATTR_MERCURY_ISA_VERSION
	.align		4
        /*0070*/ 	.byte	0x03, 0x5f
        /*0072*/ 	.short	0x0101


	//----- nvinfo : EIATTR_VRC_CTA_INIT_COUNT
	.align		4
        /*0074*/ 	.byte	0x02, 0x4a
	.zero		1
	.zero		1


	//----- nvinfo : EIATTR_EXIT_INSTR_OFFSETS
	.align		4
        /*0078*/ 	.byte	0x04, 0x1c
        /*007a*/ 	.short	(.L_49 - .L_48)


	//   ....[0]....
.L_48:
        /*007c*/ 	.word	0x000000f0


	//   ....[1]....
        /*0080*/ 	.word	0x00000c30


	//----- nvinfo : EIATTR_CBANK_PARAM_SIZE
	.align		4
.L_49:
        /*0084*/ 	.byte	0x03, 0x19
        /*0086*/ 	.short	0x0030


	//----- nvinfo : EIATTR_PARAM_CBANK
	.align		4
        /*0088*/ 	.byte	0x04, 0x0a
        /*008a*/ 	.short	(.L_51 - .L_50)
	.align		4
.L_50:
        /*008c*/ 	.word	index@(.nv.constant0._Z12matmul_naivePKfS0_Pfmmm)
        /*0090*/ 	.short	0x0380
        /*0092*/ 	.short	0x0030


	//----- nvinfo : EIATTR_SW_WAR
	.align		4
.L_51:
        /*0094*/ 	.byte	0x04, 0x36
        /*0096*/ 	.short	(.L_53 - .L_52)
.L_52:
        /*0098*/ 	.word	0x00000008
.L_53:


//--------------------- .nv.callgraph             --------------------------
	.section	.nv.callgraph,"",@"SHT_CUDA_CALLGRAPH"
	.align	4
	.sectionentsize	8
	.align		4
        /*0000*/ 	.word	0x00000000
	.align		4
        /*0004*/ 	.word	0xffffffff
	.align		4
        /*0008*/ 	.word	0x00000000
	.align		4
        /*000c*/ 	.word	0xfffffffe
	.align		4
        /*0010*/ 	.word	0x00000000
	.align		4
        /*0014*/ 	.word	0xfffffffd
	.align		4
        /*0018*/ 	.word	0x00000000
	.align		4
        /*001c*/ 	.word	0xfffffffc


//--------------------- .text._Z14matmul_stridedPKfS0_Pfmmm --------------------------
	.section	.text._Z14matmul_stridedPKfS0_Pfmmm,"ax",@progbits
	.align	128
        .global         _Z14matmul_stridedPKfS0_Pfmmm
        .type           _Z14matmul_stridedPKfS0_Pfmmm,@function
        .size           _Z14matmul_stridedPKfS0_Pfmmm,(.L_x_21 - _Z14matmul_stridedPKfS0_Pfmmm)
        .other          _Z14matmul_stridedPKfS0_Pfmmm,@"STO_CUDA_ENTRY STV_DEFAULT"
_Z14matmul_stridedPKfS0_Pfmmm:
.text._Z14matmul_stridedPKfS0_Pfmmm:
[----:B------:R-:W-:Y:S01]  /*0000*/  LDC R1, c[0x0][0x37c] ;  /* 0x0000df00ff017b82 */ /* 0x000fe20000000800 */
[----:B------:R-:W0:Y:S01]  /*0010*/  S2R R0, SR_CTAID.Y ;  /* 0x0000000000007919 */ /* 0x000e220000002600 */
[----:B------:R-:W0:Y:S01]  /*0020*/  LDCU UR4, c[0x0][0x364] ;  /* 0x00006c80ff0477ac */ /* 0x000e220008000800 */
[----:B------:R-:W0:Y:S01]  /*0030*/  S2R R3, SR_TID.Y ;  /* 0x0000000000037919 */ /* 0x000e220000002200 */
[----:B------:R-:W1:Y:S01]  /*0040*/  LDCU.64 UR6, c[0x0][0x398] ;  /* 0x00007300ff0677ac */ /* 0x000e620008000a00 */
[----:B------:R-:W2:Y:S01]  /*0050*/  LDCU UR5, c[0x0][0x374] ;  /* 0x00006e80ff0577ac */ /* 0x000ea20008000800 */
[----:B------:R-:W3:Y:S01]  /*0060*/  LDCU UR8, c[0x0][0x360] ;  /* 0x00006c00ff0877ac */ /* 0x000ee20008000800 */
[----:B0-----:R-:W-:Y:S01]  /*0070*/  IMAD R0, R0, UR4, R3 ;  /* 0x0000000400007c24 */ /* 0x001fe2000f8e0203 */
[----:B--2---:R-:W-:Y:S01]  /*0080*/  UIMAD UR4, UR4, UR5, URZ ;  /* 0x00000005040472a4 */ /* 0x004fe2000f8e02ff */
[----:B------:R-:W0:Y:S03]  /*0090*/  LDCU UR5, c[0x0][0x370] ;  /* 0x00006e00ff0577ac */ /* 0x000e260008000800 */
[----:B-1----:R-:W-:-:S04]  /*00a0*/  ISETP.GE.U32.AND P0, PT, R0, UR6, PT ;  /* 0x0000000600007c0c */ /* 0x002fc8000bf06070 */
[----:B------:R-:W-:-:S13]  /*00b0*/  ISETP.GE.U32.AND.EX P0, PT, RZ, UR7, PT, P0 ;  /* 0x00000007ff007c0c */ /* 0x000fda000bf06100 */
[----:B0--3--:R-:W-:Y:S05]  /*00c0*/  @P0 EXIT ;  /* 0x000000000000094d */ /* 0x009fea0003800000 */
[----:B------:R-:W0:Y:S01]  /*00d0*/  LDCU.64 UR6, c[0x0][0x3a0] ;  /* 0x00007400ff0677ac */ /* 0x000e220008000a00 */
[----:B------:R-:W1:Y:S01]  /*00e0*/  S2R R3, SR_CTAID.X ;  /* 0x0000000000037919 */ /* 0x000e620000002500 */
[----:B------:R-:W-:Y:S01]  /*00f0*/  IMAD.MOV.U32 R5, RZ, RZ, RZ ;  /* 0x000000ffff057224 */ /* 0x000fe200078e00ff */
[----:B------:R-:W2:Y:S01]  /*0100*/  LDCU.64 UR10, c[0x0][0x358] ;  /* 0x00006b00ff0a77ac */ /* 0x000ea20008000a00 */
[----:B------:R-:W1:Y:S01]  /*0110*/  S2R R2, SR_TID.X ;  /* 0x0000000000027919 */ /* 0x000e620000002100 */
[----:B------:R-:W-:Y:S02]  /*0120*/  UIMAD UR5, UR8, UR5, URZ ;  /* 0x00000005080572a4 */ /* 0x000fe4000f8e02ff */
[----:B0-----:R-:W-:-:S04]  /*0130*/  UISETP.NE.U32.AND UP0, UPT, UR6, URZ, UPT ;  /* 0x000000ff0600728c */ /* 0x001fc8000bf05070 */
[----:B------:R-:W-:Y:S01]  /*0140*/  UISETP.NE.AND.EX UP0, UPT, UR7, URZ, UPT, UP0 ;  /* 0x000000ff0700728c */ /* 0x000fe2000bf05300 */
[----:B-1----:R-:W-:-:S08]  /*0150*/  IMAD R3, R3, UR8, R2 ;  /* 0x0000000803037c24 */ /* 0x002fd0000f8e0202 */
[----:B--2---:R-:W-:Y:S05]  /*0160*/  BRA.U UP0, `(.L_x_0) ;  /* 0x0000000100787547 */ /* 0x004fea000b800000 */
.L_x_4:
[----:B------:R-:W0:Y:S01]  /*0170*/  LDC.64 R14, c[0x0][0x3a8] ;  /* 0x0000ea00ff0e7b82 */ /* 0x000e220000000a00 */
[----:B------:R-:W-:Y:S01]  /*0180*/  BSSY.RECONVERGENT B0, `(.L_x_1) ;  /* 0x0000015000007945 */ /* 0x000fe20003800200 */
[----:B0-----:R-:W-:-:S04]  /*0190*/  ISETP.GE.U32.AND P0, PT, R3, R14, PT ;  /* 0x0000000e0300720c */ /* 0x001fc80003f06070 */
[----:B------:R-:W-:-:S13]  /*01a0*/  ISETP.GE.U32.AND.EX P0, PT, RZ, R15, PT, P0 ;  /* 0x0000000fff00720c */ /* 0x000fda0003f06100 */
[----:B------:R-:W-:Y:S05]  /*01b0*/  @P0 BRA `(.L_x_2) ;  /* 0x0000000000440947 */ /* 0x000fea0003800000 */
[----:B------:R-:W0:Y:S01]  /*01c0*/  LDC.64 R16, c[0x0][0x390] ;  /* 0x0000e400ff107b82 */ /* 0x000e220000000a00 */
[----:B------:R-:W-:Y:S02]  /*01d0*/  IMAD R2, R5, R14, RZ ;  /* 0x0000000e05027224 */ /* 0x000fe400078e02ff */
[----:B------:R-:W-:Y:S02]  /*01e0*/  IMAD.MOV.U32 R11, RZ, RZ, R3 ;  /* 0x000000ffff0b7224 */ /* 0x000fe400078e0003 */
[----:B------:R-:W-:Y:S02]  /*01f0*/  IMAD.MOV.U32 R4, RZ, RZ, RZ ;  /* 0x000000ffff047224 */ /* 0x000fe400078e00ff */
[----:B------:R-:W-:-:S07]  /*0200*/  IMAD R13, R0, R15, R2 ;  /* 0x0000000f000d7224 */ /* 0x000fce00078e0202 */
.L_x_3:
[----:B------:R-:W-:Y:S01]  /*0210*/  MOV R6, R11 ;  /* 0x0000000b00067202 */ /* 0x000fe20000000f00 */
[----:B------:R-:W-:-:S04]  /*0220*/  IMAD.MOV.U32 R7, RZ, RZ, R4 ;  /* 0x000000ffff077224 */ /* 0x000fc800078e0004 */
[----:B------:R-:W-:-:S04]  /*0230*/  IMAD.WIDE.U32 R6, R0, R14, R6 ;  /* 0x0000000e00067225 */ /* 0x000fc800078e0006 */
[----:B------:R-:W-:Y:S01]  /*0240*/  IMAD.IADD R2, R7, 0x1, R13 ;  /* 0x0000000107027824 */ /* 0x000fe200078e020d */
[----:B0-----:R-:W-:-:S04]  /*0250*/  LEA R8, P0, R6, R16, 0x2 ;  /* 0x0000001006087211 */ /* 0x001fc800078010ff */
[----:B------:R-:W-:Y:S02]  /*0260*/  LEA.HI.X R9, R6, R17, R2, 0x2, P0 ;  /* 0x0000001106097211 */ /* 0x000fe400000f1402 */
[----:B------:R-:W-:-:S03]  /*0270*/  IADD3 R11, P0, PT, R11, UR5, RZ ;  /* 0x000000050b0b7c10 */ /* 0x000fc6000ff1e0ff */
[----:B------:R1:W-:Y:S02]  /*0280*/  STG.E desc[UR10][R8.64], RZ ;  /* 0x000000ff08007986 */ /* 0x0003e4000c10190a */
[----:B------:R-:W-:Y:S01]  /*0290*/  IMAD.X R4, RZ, RZ, R4, P0 ;  /* 0x000000ffff047224 */ /* 0x000fe200000e0604 */
[----:B------:R-:W-:-:S04]  /*02a0*/  ISETP.GE.U32.AND P0, PT, R11, R14, PT ;  /* 0x0000000e0b00720c */ /* 0x000fc80003f06070 */
[----:B------:R-:W-:-:S13]  /*02b0*/  ISETP.GE.U32.AND.EX P0, PT, R4, R15, PT, P0 ;  /* 0x0000000f0400720c */ /* 0x000fda0003f06100 */
[----:B-1----:R-:W-:Y:S05]  /*02c0*/  @!P0 BRA `(.L_x_3) ;  /* 0xfffffffc00d08947 */ /* 0x002fea000383ffff */
.L_x_2:
[----:B------:R-:W-:Y:S05]  /*02d0*/  BSYNC.RECONVERGENT B0 ;  /* 0x0000000000007941 */ /* 0x000fea0003800200 */
.L_x_1:
[----:B------:R-:W0:Y:S01]  /*02e0*/  LDCU.64 UR6, c[0x0][0x398] ;  /* 0x00007300ff0677ac */ /* 0x000e220008000a00 */
[----:B------:R-:W-:-:S04]  /*02f0*/  IADD3 R0, P0, PT, R0, UR4, RZ ;  /* 0x0000000400007c10 */ /* 0x000fc8000ff1e0ff */
[----:B------:R-:W-:Y:S02]  /*0300*/  IADD3.X R5, PT, PT, RZ, R5, RZ, P0, !PT ;  /* 0x00000005ff057210 */ /* 0x000fe400007fe4ff */
[----:B0-----:R-:W-:-:S04]  /*0310*/  ISETP.GE.U32.AND P0, PT, R0, UR6, PT ;  /* 0x0000000600007c0c */ /* 0x001fc8000bf06070 */
[----:B------:R-:W-:-:S13]  /*0320*/  ISETP.GE.U32.AND.EX P0, PT, R5, UR7, PT, P0 ;  /* 0x0000000705007c0c */ /* 0x000fda000bf06100 */
[----:B------:R-:W-:Y:S05]  /*0330*/  @!P0 BRA `(.L_x_4) ;  /* 0xfffffffc008c8947 */ /* 0x000fea000383ffff */
[----:B------:R-:W-:Y:S05]  /*0340*/  EXIT ;  /* 0x000000000000794d */ /* 0x000fea0003800000 */
.L_x_0:
[----:B------:R-:W0:Y:S01]  /*0350*/  LDC.64 R6, c[0x0][0x3a8] ;  /* 0x0000ea00ff067b82 */ /* 0x000e220000000a00 */
[----:B------:R-:W-:Y:S02]  /*0360*/  ULOP3.LUT UR12, UR6, 0x7, URZ, 0xc0, !UPT ;  /* 0x00000007060c7892 */ /* 0x000fe4000f8ec0ff */
[----:B------:R-:W-:Y:S02]  /*0370*/  ULOP3.LUT UR9, UR6, 0x3, URZ, 0xc0, !UPT ;  /* 0x0000000306097892 */ /* 0x000fe4000f8ec0ff */
[----:B------:R-:W-:Y:S01]  /*0380*/  ULOP3.LUT UR6, UR6, 0xfffffff8, URZ, 0xc0, !UPT ;  /* 0xfffffff806067892 */ /* 0x000fe2000f8ec0ff */
[C-C-:B0-----:R-:W-:Y:S01]  /*0390*/  SHF.L.U64.HI R2, R6.reuse, 0x5, R7.reuse ;  /* 0x0000000506027819 */ /* 0x141fe20000010207 */
[C---:B------:R-:W-:Y:S01]  /*03a0*/  IMAD.SHL.U32 R4, R6.reuse, 0x4, RZ ;  /* 0x0000000406047824 */ /* 0x040fe200078e00ff */
[----:B------:R-:W-:-:S09]  /*03b0*/  SHF.L.U64.HI R7, R6, 0x2, R7 ;  /* 0x0000000206077819 */ /* 0x000fd20000010207 */
.L_x_13:
[----:B------:R-:W0:Y:S01]  /*03c0*/  LDCU.64 UR14, c[0x0][0x3a8] ;  /* 0x00007500ff0e77ac */ /* 0x000e220008000a00 */
[----:B------:R-:W-:Y:S01]  /*03d0*/  BSSY.RECONVERGENT B0, `(.L_x_5) ;  /* 0x00000be000007945 */ /* 0x000fe20003800200 */
[----:B0-----:R-:W-:-:S04]  /*03e0*/  ISETP.GE.U32.AND P0, PT, R3, UR14, PT ;  /* 0x0000000e03007c0c */ /* 0x001fc8000bf06070 */
[----:B------:R-:W-:-:S13]  /*03f0*/  ISETP.GE.U32.AND.EX P0, PT, RZ, UR15, PT, P0 ;  /* 0x0000000fff007c0c */ /* 0x000fda000bf06100 */
[----:B------:R-:W-:Y:S05]  /*0400*/  @P0 BRA `(.L_x_6) ;  /* 0x0000000800e80947 */ /* 0x000fea0003800000 */
[----:B------:R-:W-:Y:S02]  /*0410*/  IMAD.MOV.U32 R8, RZ, RZ, R3 ;  /* 0x000000ffff087224 */ /* 0x000fe400078e0003 */
[----:B------:R-:W-:-:S07]  /*0420*/  IMAD.MOV.U32 R9, RZ, RZ, RZ ;  /* 0x000000ffff097224 */ /* 0x000fce00078e00ff */
.L_x_12:
[----:B------:R-:W0:Y:S01]  /*0430*/  LDC.64 R12, c[0x0][0x3a0] ;  /* 0x0000e800ff0c7b82 */ /* 0x000e220000000a00 */
[----:B------:R-:W-:Y:S01]  /*0440*/  HFMA2 R22, -RZ, RZ, 0, 0 ;  /* 0x00000000ff167431 */ /* 0x000fe200000001ff */
[----:B------:R-:W-:Y:S02]  /*0450*/  CS2R R18, SRZ ;  /* 0x0000000000127805 */ /* 0x000fe4000001ff00 */
[----:B0-----:R-:W-:-:S04]  /*0460*/  ISETP.GE.U32.AND P0, PT, R12, 0x8, PT ;  /* 0x000000080c00780c */ /* 0x001fc80003f06070 */
[----:B------:R-:W-:-:S13]  /*0470*/  ISETP.GE.U32.AND.EX P0, PT, R13, RZ, PT, P0 ;  /* 0x000000ff0d00720c */ /* 0x000fda0003f06100 */
[----:B------:R-:W-:Y:S05]  /*0480*/  @!P0 BRA `(.L_x_7) ;  /* 0x0000000400108947 */ /* 0x000fea0003800000 */
[----:B------:R-:W0:Y:S01]  /*0490*/  LDCU.128 UR16, c[0x0][0x380] ;  /* 0x00007000ff1077ac */ /* 0x000e220008000c00 */
[----:B------:R-:W1:Y:S01]  /*04a0*/  LDC R10, c[0x0][0x3a4] ;  /* 0x0000e900ff0a7b82 */ /* 0x000e620000000800 */
[-C--:B------:R-:W-:Y:S02]  /*04b0*/  IMAD R11, R5, R12.reuse, RZ ;  /* 0x0000000c050b7224 */ /* 0x080fe400078e02ff */
[----:B------:R-:W-:-:S04]  /*04c0*/  IMAD.WIDE.U32 R14, R0, R12, RZ ;  /* 0x0000000c000e7225 */ /* 0x000fc800078e00ff */
[----:B------:R-:W-:Y:S02]  /*04d0*/  IMAD R11, R0, R13, R11 ;  /* 0x0000000d000b7224 */ /* 0x000fe400078e020b */
[----:B------:R-:W-:Y:S02]  /*04e0*/  IMAD.MOV.U32 R18, RZ, RZ, RZ ;  /* 0x000000ffff127224 */ /* 0x000fe400078e00ff */
[----:B------:R-:W-:Y:S02]  /*04f0*/  IMAD.IADD R11, R15, 0x1, R11 ;  /* 0x000000010f0b7824 */ /* 0x000fe400078e020b */
[----:B------:R-:W-:Y:S01]  /*0500*/  IMAD.U32 R26, RZ, RZ, UR6 ;  /* 0x00000006ff1a7e24 */ /* 0x000fe2000f8e00ff */
[----:B0-----:R-:W-:Y:S02]  /*0510*/  LEA R19, P0, R14, UR16, 0x2 ;  /* 0x000000100e137c11 */ /* 0x001fe4000f8010ff */
[----:B------:R-:W-:Y:S02]  /*0520*/  LEA R25, P2, R8, UR18, 0x2 ;  /* 0x0000001208197c11 */ /* 0x000fe4000f8410ff */
[----:B------:R-:W-:-:S02]  /*0530*/  IADD3 R19, P1, PT, R19, 0x10, RZ ;  /* 0x0000001013137810 */ /* 0x000fc40007f3e0ff */
[----:B------:R-:W-:Y:S02]  /*0540*/  LEA.HI.X R14, R14, UR17, R11, 0x2, P0 ;  /* 0x000000110e0e7c11 */ /* 0x000fe400080f140b */
[----:B------:R-:W-:Y:S02]  /*0550*/  LEA.HI.X R11, R8, UR19, R9, 0x2, P2 ;  /* 0x00000013080b7c11 */ /* 0x000fe400090f1409 */
[----:B-1----:R-:W-:Y:S01]  /*0560*/  MOV R24, R10 ;  /* 0x0000000a00187202 */ /* 0x002fe20000000f00 */
[----:B------:R-:W-:-:S07]  /*0570*/  IMAD.X R22, RZ, RZ, R14, P1 ;  /* 0x000000ffff167224 */ /* 0x000fce00008e060e */
.L_x_8:
[----:B------:R-:W-:Y:S01]  /*0580*/  IMAD.MOV.U32 R16, RZ, RZ, R25 ;  /* 0x000000ffff107224 */ /* 0x000fe200078e0019 */
[----:B------:R-:W-:Y:S01]  /*0590*/  MOV R15, R22 ;  /* 0x00000016000f7202 */ /* 0x000fe20000000f00 */
[----:B------:R-:W-:Y:S02]  /*05a0*/  IMAD.MOV.U32 R14, RZ, RZ, R19 ;  /* 0x000000ffff0e7224 */ /* 0x000fe400078e0013 */
[----:B------:R-:W-:-:S03]  /*05b0*/  IMAD.MOV.U32 R17, RZ, RZ, R11 ;  /* 0x000000ffff117224 */ /* 0x000fc600078e000b */
[----:B------:R-:W2:Y:S04]  /*05c0*/  LDG.E R27, desc[UR10][R14.64+-0x10] ;  /* 0xfffff00a0e1b7981 */ /* 0x000ea8000c1e1900 */
[----:B------:R-:W2:Y:S01]  /*05d0*/  LDG.E R16, desc[UR10][R16.64] ;  /* 0x0000000a10107981 */ /* 0x000ea2000c1e1900 */
[----:B------:R-:W-:-:S03]  /*05e0*/  IADD3 R22, P0, PT, R25, R4, RZ ;  /* 0x0000000419167210 */ /* 0x000fc60007f1e0ff */
[----:B------:R-:W3:Y:S01]  /*05f0*/  LDG.E R28, desc[UR10][R14.64+-0xc] ;  /* 0xfffff40a0e1c7981 */ /* 0x000ee2000c1e1900 */
[----:B------:R-:W-:Y:S02]  /*0600*/  IADD3.X R23, PT, PT, R11, R7, RZ, P0, !PT ;  /* 0x000000070b177210 */ /* 0x000fe400007fe4ff */
[----:B------:R-:W-:Y:S01]  /*0610*/  IADD3 R20, P0, PT, R22, R4, RZ ;  /* 0x0000000416147210 */ /* 0x000fe20007f1e0ff */
[----:B------:R-:W4:Y:S04]  /*0620*/  LDG.E R29, desc[UR10][R14.64+-0x8] ;  /* 0xfffff80a0e1d7981 */ /* 0x000f28000c1e1900 */
[----:B------:R-:W3:Y:S01]  /*0630*/  LDG.E R19, desc[UR10][R22.64] ;  /* 0x0000000a16137981 */ /* 0x000ee2000c1e1900 */
[----:B------:R-:W-:Y:S02]  /*0640*/  IMAD.X R21, R23, 0x1, R7, P0 ;  /* 0x0000000117157824 */ /* 0x000fe400000e0607 */
[----:B--2---:R-:W-:-:S03]  /*0650*/  FFMA R18, R27, R16, R18 ;  /* 0x000000101b127223 */ /* 0x004fc60000000012 */
[----:B------:R-:W4:Y:S01]  /*0660*/  LDG.E R27, desc[UR10][R20.64] ;  /* 0x0000000a141b7981 */ /* 0x000f22000c1e1900 */
[----:B------:R-:W-:-:S05]  /*0670*/  IADD3 R16, P0, PT, R20, R4, RZ ;  /* 0x0000000414107210 */ /* 0x000fca0007f1e0ff */
[----:B------:R-:W-:Y:S02]  /*0680*/  IMAD.X R17, R21, 0x1, R7, P0 ;  /* 0x0000000115117824 */ /* 0x000fe400000e0607 */
[----:B---3--:R-:W-:Y:S01]  /*0690*/  FFMA R28, R28, R19, R18 ;  /* 0x000000131c1c7223 */ /* 0x008fe20000000012 */
[----:B------:R-:W-:Y:S01]  /*06a0*/  IADD3 R18, P0, PT, R16, R4, RZ ;  /* 0x0000000410127210 */ /* 0x000fe20007f1e0ff */
[----:B------:R-:W2:Y:S04]  /*06b0*/  LDG.E R20, desc[UR10][R14.64+-0x4] ;  /* 0xfffffc0a0e147981 */ /* 0x000ea8000c1e1900 */
[----:B------:R-:W2:Y:S01]  /*06c0*/  LDG.E R16, desc[UR10][R16.64] ;  /* 0x0000000a10107981 */ /* 0x000ea2000c1e1900 */
[----:B------:R-:W-:Y:S01]  /*06d0*/  IADD3.X R19, PT, PT, R17, R7, RZ, P0, !PT ;  /* 0x0000000711137210 */ /* 0x000fe200007fe4ff */
[----:B----4-:R-:W-:-:S04]  /*06e0*/  FFMA R29, R29, R27, R28 ;  /* 0x0000001b1d1d7223 */ /* 0x010fc8000000001c */
[----:B------:R-:W3:Y:S04]  /*06f0*/  LDG.E R27, desc[UR10][R18.64] ;  /* 0x0000000a121b7981 */ /* 0x000ee8000c1e1900 */
[----:B------:R-:W3:Y:S01]  /*0700*/  LDG.E R28, desc[UR10][R14.64] ;  /* 0x0000000a0e1c7981 */ /* 0x000ee2000c1e1900 */
[----:B------:R-:W-:-:S05]  /*0710*/  IADD3 R22, P0, PT, R18, R4, RZ ;  /* 0x0000000412167210 */ /* 0x000fca0007f1e0ff */
[----:B------:R-:W-:Y:S01]  /*0720*/  IMAD.X R23, R19, 0x1, R7, P0 ;  /* 0x0000000113177824 */ /* 0x000fe200000e0607 */
[----:B------:R-:W4:Y:S01]  /*0730*/  LDG.E R18, desc[UR10][R14.64+0xc] ;  /* 0x00000c0a0e127981 */ /* 0x000f22000c1e1900 */
[----:B--2---:R-:W-:Y:S01]  /*0740*/  FFMA R29, R20, R16, R29 ;  /* 0x00000010141d7223 */ /* 0x004fe2000000001d */
[-C--:B------:R-:W-:Y:S02]  /*0750*/  IADD3 R20, P0, PT, R22, R4.reuse, RZ ;  /* 0x0000000416147210 */ /* 0x080fe40007f1e0ff */
[----:B------:R-:W2:Y:S03]  /*0760*/  LDG.E R22, desc[UR10][R22.64] ;  /* 0x0000000a16167981 */ /* 0x000ea6000c1e1900 */
[----:B------:R-:W-:Y:S01]  /*0770*/  IMAD.X R21, R23, 0x1, R7, P0 ;  /* 0x0000000117157824 */ /* 0x000fe200000e0607 */
[----:B------:R-:W-:-:S04]  /*0780*/  IADD3 R16, P0, PT, R20, R4, RZ ;  /* 0x0000000414107210 */ /* 0x000fc80007f1e0ff */
[----:B------:R-:W-:Y:S01]  /*0790*/  IADD3.X R17, PT, PT, R21, R7, RZ, P0, !PT ;  /* 0x0000000715117210 */ /* 0x000fe200007fe4ff */
[----:B------:R-:W5:Y:S05]  /*07a0*/  LDG.E R20, desc[UR10][R20.64] ;  /* 0x0000000a14147981 */ /* 0x000f6a000c1e1900 */
[----:B------:R-:W4:Y:S01]  /*07b0*/  LDG.E R17, desc[UR10][R16.64] ;  /* 0x0000000a10117981 */ /* 0x000f22000c1e1900 */
[----:B---3--:R-:W-:-:S03]  /*07c0*/  FFMA R27, R28, R27, R29 ;  /* 0x0000001b1c1b7223 */ /* 0x008fc6000000001d */
[----:B------:R-:W2:Y:S04]  /*07d0*/  LDG.E R28, desc[UR10][R14.64+0x4] ;  /* 0x0000040a0e1c7981 */ /* 0x000ea8000c1e1900 */
[----:B------:R-:W5:Y:S01]  /*07e0*/  LDG.E R29, desc[UR10][R14.64+0x8] ;  /* 0x0000080a0e1d7981 */ /* 0x000f62000c1e1900 */
[----:B------:R-:W-:-:S04]  /*07f0*/  IADD3 R26, P0, PT, R26, -0x8, RZ ;  /* 0xfffffff81a1a7810 */ /* 0x000fc80007f1e0ff */
[----:B------:R-:W-:Y:S02]  /*0800*/  IADD3.X R24, PT, PT, R24, -0x1, RZ, P0, !PT ;  /* 0xffffffff18187810 */ /* 0x000fe400007fe4ff */
[----:B------:R-:W-:-:S04]  /*0810*/  ISETP.NE.U32.AND P0, PT, R26, RZ, PT ;  /* 0x000000ff1a00720c */ /* 0x000fc80003f05070 */
[----:B------:R-:W-:Y:S02]  /*0820*/  ISETP.NE.AND.EX P0, PT, R24, RZ, PT, P0 ;  /* 0x000000ff1800720c */ /* 0x000fe40003f05300 */
[----:B------:R-:W-:Y:S02]  /*0830*/  LEA R25, P1, R6, R25, 0x5 ;  /* 0x0000001906197211 */ /* 0x000fe400078228ff */
[----:B------:R-:W-:-:S03]  /*0840*/  IADD3 R19, P2, PT, R14, 0x20, RZ ;  /* 0x000000200e137810 */ /* 0x000fc60007f5e0ff */
[----:B------:R-:W-:Y:S02]  /*0850*/  IMAD.X R11, R11, 0x1, R2, P1 ;  /* 0x000000010b0b7824 */ /* 0x000fe400008e0602 */
[----:B--2---:R-:W-:-:S04]  /*0860*/  FFMA R22, R28, R22, R27 ;  /* 0x000000161c167223 */ /* 0x004fc8000000001b */
[----:B-----5:R-:W-:Y:S01]  /*0870*/  FFMA R20, R29, R20, R22 ;  /* 0x000000141d147223 */ /* 0x020fe20000000016 */
[----:B------:R-:W-:-:S03]  /*0880*/  IMAD.X R22, RZ, RZ, R15, P2 ;  /* 0x000000ffff167224 */ /* 0x000fc600010e060f */
[----:B----4-:R-:W-:Y:S01]  /*0890*/  FFMA R18, R18, R17, R20 ;  /* 0x0000001112127223 */ /* 0x010fe20000000014 */
[----:B------:R-:W-:Y:S06]  /*08a0*/  @P0 BRA `(.L_x_8) ;  /* 0xfffffffc00340947 */ /* 0x000fec000383ffff */
[----:B------:R-:W-:Y:S01]  /*08b0*/  MOV R19, R10 ;  /* 0x0000000a00137202 */ /* 0x000fe20000000f00 */
[----:B------:R-:W-:-:S07]  /*08c0*/  IMAD.U32 R22, RZ, RZ, UR6 ;  /* 0x00000006ff167e24 */ /* 0x000fce000f8e00ff */
.L_x_7:
[----:B------:R-:W-:-:S04]  /*08d0*/  UISETP.NE.U32.AND UP0, UPT, UR12, URZ, UPT ;  /* 0x000000ff0c00728c */ /* 0x000fc8000bf05070 */
[----:B------:R-:W-:-:S09]  /*08e0*/  UISETP.NE.AND.EX UP0, UPT, URZ, URZ, UPT, UP0 ;  /* 0x000000ffff00728c */ /* 0x000fd2000bf05300 */
[----:B------:R-:W-:Y:S05]  /*08f0*/  BRA.U !UP0, `(.L_x_9) ;  /* 0x0000000508747547 */ /* 0x000fea000b800000 */
[----:B------:R-:W-:Y:S02]  /*0900*/  UIADD3 UR7, UP0, UPT, UR12, -0x1, URZ ;  /* 0xffffffff0c077890 */ /* 0x000fe4000ff1e0ff */
[----:B------:R-:W-:Y:S02]  /*0910*/  UISETP.NE.U32.AND UP1, UPT, UR9, URZ, UPT ;  /* 0x000000ff0900728c */ /* 0x000fe4000bf25070 */
[----:B------:R-:W-:Y:S02]  /*0920*/  UIADD3.X UR8, UPT, UPT, URZ, -0x1, URZ, UP0, !UPT ;  /* 0xffffffffff087890 */ /* 0x000fe400087fe4ff */
[----:B------:R-:W-:Y:S02]  /*0930*/  UISETP.GE.U32.AND UP0, UPT, UR7, 0x3, UPT ;  /* 0x000000030700788c */ /* 0x000fe4000bf06070 */
[----:B------:R-:W-:Y:S02]  /*0940*/  UISETP.NE.AND.EX UP1, UPT, URZ, URZ, UPT, UP1 ;  /* 0x000000ffff00728c */ /* 0x000fe4000bf25310 */
[----:B------:R-:W-:-:S09]  /*0950*/  UISETP.GE.U32.AND.EX UP0, UPT, UR8, URZ, UPT, UP0 ;  /* 0x000000ff0800728c */ /* 0x000fd2000bf06100 */
[----:B------:R-:W-:Y:S05]  /*0960*/  BRA.U !UP0, `(.L_x_10) ;  /* 0x00000001088c7547 */ /* 0x000fea000b800000 */
[----:B------:R-:W0:Y:S01]  /*0970*/  LDCU.64 UR14, c[0x0][0x3a8] ;  /* 0x00007500ff0e77ac */ /* 0x000e220008000a00 */
[----:B------:R-:W-:Y:S02]  /*0980*/  IMAD R16, R5, R12, RZ ;  /* 0x0000000c05107224 */ /* 0x000fe400078e02ff */
[----:B------:R-:W-:Y:S01]  /*0990*/  IMAD.MOV.U32 R23, RZ, RZ, R19 ;  /* 0x000000ffff177224 */ /* 0x000fe200078e0013 */
[----:B------:R-:W1:Y:S01]  /*09a0*/  LDCU.128 UR16, c[0x0][0x380] ;  /* 0x00007000ff1077ac */ /* 0x000e620008000c00 */
[----:B------:R-:W-:Y:S02]  /*09b0*/  IMAD R21, R0, R13, R16 ;  /* 0x0000000d00157224 */ /* 0x000fe400078e0210 */
[----:B0-----:R-:W-:Y:S02]  /*09c0*/  IMAD R15, R19, UR14, RZ ;  /* 0x0000000e130f7c24 */ /* 0x001fe4000f8e02ff */
[----:B------:R-:W-:-:S04]  /*09d0*/  IMAD.WIDE.U32 R10, R22, UR14, R8 ;  /* 0x0000000e160a7c25 */ /* 0x000fc8000f8e0008 */
[----:B------:R-:W-:Y:S01]  /*09e0*/  IMAD R17, R22, UR15, R15 ;  /* 0x0000000f16117c24 */ /* 0x000fe2000f8e020f */
[----:B-1----:R-:W-:Y:S01]  /*09f0*/  LEA R24, P1, R10, UR18, 0x2 ;  /* 0x000000120a187c11 */ /* 0x002fe2000f8210ff */
[----:B------:R-:W-:-:S03]  /*0a00*/  IMAD.WIDE.U32 R14, R0, R12, R22 ;  /* 0x0000000c000e7225 */ /* 0x000fc600078e0016 */
[----:B------:R-:W-:Y:S01]  /*0a10*/  IADD3 R11, PT, PT, R11, R17, RZ ;  /* 0x000000110b0b7210 */ /* 0x000fe20007ffe0ff */
[----:B------:R-:W-:Y:S01]  /*0a20*/  IMAD.IADD R15, R21, 0x1, R15 ;  /* 0x00000001150f7824 */ /* 0x000fe200078e020f */
[----:B------:R-:W-:Y:S02]  /*0a30*/  LEA R20, P0, R14, UR16, 0x2 ;  /* 0x000000100e147c11 */ /* 0x000fe4000f8010ff */
[----:B------:R-:W-:Y:S02]  /*0a40*/  LEA.HI.X R25, R10, UR19, R11, 0x2, P1 ;  /* 0x000000130a197c11 */ /* 0x000fe400088f140b */
[-C--:B------:R-:W-:Y:S02]  /*0a50*/  IADD3 R10, P1, PT, R24, R4.reuse, RZ ;  /* 0x00000004180a7210 */ /* 0x080fe40007f3e0ff */
[----:B------:R-:W-:Y:S01]  /*0a60*/  LEA.HI.X R21, R14, UR17, R15, 0x2, P0 ;  /* 0x000000110e157c11 */ /* 0x000fe200080f140f */
[----:B------:R-:W2:Y:S01]  /*0a70*/  LDG.E R24, desc[UR10][R24.64] ;  /* 0x0000000a18187981 */ /* 0x000ea2000c1e1900 */
[----:B------:R-:W-:Y:S01]  /*0a80*/  IADD3 R14, P0, PT, R10, R4, RZ ;  /* 0x000000040a0e7210 */ /* 0x000fe20007f1e0ff */
[----:B------:R-:W-:-:S02]  /*0a90*/  IMAD.X R11, R25, 0x1, R7, P1 ;  /* 0x00000001190b7824 */ /* 0x000fc400008e0607 */
[----:B------:R-:W2:Y:S03]  /*0aa0*/  LDG.E R23, desc[UR10][R20.64] ;  /* 0x0000000a14177981 */ /* 0x000ea6000c1e1900 */
[----:B------:R-:W-:Y:S01]  /*0ab0*/  IADD3.X R15, PT, PT, R11, R7, RZ, P0, !PT ;  /* 0x000000070b0f7210 */ /* 0x000fe200007fe4ff */
[----:B------:R-:W3:Y:S01]  /*0ac0*/  LDG.E R10, desc[UR10][R10.64] ;  /* 0x0000000a0a0a7981 */ /* 0x000ee2000c1e1900 */
[----:B------:R-:W-:-:S03]  /*0ad0*/  IADD3 R16, P0, PT, R14, R4, RZ ;  /* 0x000000040e107210 */ /* 0x000fc60007f1e0ff */
[----:B------:R-:W3:Y:S02]  /*0ae0*/  LDG.E R26, desc[UR10][R20.64+0x4] ;  /* 0x0000040a141a7981 */ /* 0x000ee4000c1e1900 */
[----:B------:R-:W-:Y:S02]  /*0af0*/  IMAD.X R17, R15, 0x1, R7, P0 ;  /* 0x000000010f117824 */ /* 0x000fe400000e0607 */
[----:B------:R-:W4:Y:S04]  /*0b00*/  LDG.E R14, desc[UR10][R14.64] ;  /* 0x0000000a0e0e7981 */ /* 0x000f28000c1e1900 */
[----:B------:R-:W4:Y:S04]  /*0b10*/  LDG.E R28, desc[UR10][R20.64+0x8] ;  /* 0x0000080a141c7981 */ /* 0x000f28000c1e1900 */
[----:B------:R-:W5:Y:S04]  /*0b20*/  LDG.E R27, desc[UR10][R20.64+0xc] ;  /* 0x00000c0a141b7981 */ /* 0x000f68000c1e1900 */
[----:B------:R-:W5:Y:S01]  /*0b30*/  LDG.E R16, desc[UR10][R16.64] ;  /* 0x0000000a10107981 */ /* 0x000f62000c1e1900 */
[----:B------:R-:W-:-:S05]  /*0b40*/  IADD3 R22, P0, PT, R22, 0x4, RZ ;  /* 0x0000000416167810 */ /* 0x000fca0007f1e0ff */
[----:B------:R-:W-:Y:S02]  /*0b50*/  IMAD.X R19, RZ, RZ, R19, P0 ;  /* 0x000000ffff137224 */ /* 0x000fe400000e0613 */
[----:B--2---:R-:W-:-:S04]  /*0b60*/  FFMA R23, R23, R24, R18 ;  /* 0x0000001817177223 */ /* 0x004fc80000000012 */
[----:B---3--:R-:W-:-:S04]  /*0b70*/  FFMA R23, R26, R10, R23 ;  /* 0x0000000a1a177223 */ /* 0x008fc80000000017 */
[----:B----4-:R-:W-:-:S04]  /*0b80*/  FFMA R23, R28, R14, R23 ;  /* 0x0000000e1c177223 */ /* 0x010fc80000000017 */
[----:B-----5:R-:W-:-:S07]  /*0b90*/  FFMA R18, R27, R16, R23 ;  /* 0x000000101b127223 */ /* 0x020fce0000000017 */
.L_x_10:
[----:B------:R-:W-:Y:S05]  /*0ba0*/  BRA.U !UP1, `(.L_x_9) ;  /* 0x0000000109c87547 */ /* 0x000fea000b800000 */
[----:B------:R-:W-:Y:S01]  /*0bb0*/  UISETP.NE.U32.AND UP0, UPT, UR9, 0x1, UPT ;  /* 0x000000010900788c */ /* 0x000fe2000bf05070 */
[----:B------:R-:W-:-:S03]  /*0bc0*/  LOP3.LUT R10, R12, 0x1, RZ, 0xc0, !PT ;  /* 0x000000010c0a7812 */ /* 0x000fc600078ec0ff */
[----:B------:R-:W-:Y:S01]  /*0bd0*/  UISETP.NE.AND.EX UP0, UPT, URZ, URZ, UPT, UP0 ;  /* 0x000000ffff00728c */ /* 0x000fe2000bf05300 */
[----:B------:R-:W-:-:S04]  /*0be0*/  ISETP.NE.U32.AND P0, PT, R10, 0x1, PT ;  /* 0x000000010a00780c */ /* 0x000fc80003f05070 */
[----:B------:R-:W-:-:S04]  /*0bf0*/  ISETP.NE.U32.AND.EX P0, PT, RZ, RZ, PT, P0 ;  /* 0x000000ffff00720c */ /* 0x000fc80003f05100 */
[----:B------:R-:W-:Y:S09]  /*0c00*/  BRA.U !UP0, `(.L_x_11) ;  /* 0x0000000108647547 */ /* 0x000ff2000b800000 */
[----:B------:R-:W0:Y:S01]  /*0c10*/  LDCU.64 UR14, c[0x0][0x3a8] ;  /* 0x00007500ff0e77ac */ /* 0x000e220008000a00 */
[----:B------:R-:W-:Y:S01]  /*0c20*/  MOV R23, R19 ;  /* 0x0000001300177202 */ /* 0x000fe20000000f00 */
[-C--:B------:R-:W-:Y:S01]  /*0c30*/  IMAD R14, R5, R12.reuse, RZ ;  /* 0x0000000c050e7224 */ /* 0x080fe200078e02ff */
[----:B------:R-:W1:Y:S01]  /*0c40*/  LDCU.128 UR16, c[0x0][0x380] ;  /* 0x00007000ff1077ac */ /* 0x000e620008000c00 */
[----:B------:R-:W-:-:S04]  /*0c50*/  IMAD.WIDE.U32 R20, R0, R12, R22 ;  /* 0x0000000c00147225 */ /* 0x000fc800078e0016 */
[----:B------:R-:W-:-:S04]  /*0c60*/  IMAD R15, R0, R13, R14 ;  /* 0x0000000d000f7224 */ /* 0x000fc800078e020e */
[----:B------:R-:W-:Y:S02]  /*0c70*/  IMAD.IADD R15, R15, 0x1, R21 ;  /* 0x000000010f0f7824 */ /* 0x000fe400078e0215 */
[----:B0-----:R-:W-:Y:S02]  /*0c80*/  IMAD R17, R19, UR14, RZ ;  /* 0x0000000e13117c24 */ /* 0x001fe4000f8e02ff */
[----:B------:R-:W-:Y:S01]  /*0c90*/  IMAD.WIDE.U32 R10, R22, UR14, R8 ;  /* 0x0000000e160a7c25 */ /* 0x000fe2000f8e0008 */
[----:B-1----:R-:W-:-:S03]  /*0ca0*/  LEA R14, P1, R20, UR16, 0x2 ;  /* 0x00000010140e7c11 */ /* 0x002fc6000f8210ff */
[----:B------:R-:W-:Y:S01]  /*0cb0*/  IMAD R17, R22, UR15, R17 ;  /* 0x0000000f16117c24 */ /* 0x000fe2000f8e0211 */
[----:B------:R-:W-:Y:S02]  /*0cc0*/  LEA R16, P2, R10, UR18, 0x2 ;  /* 0x000000120a107c11 */ /* 0x000fe4000f8410ff */
[----:B------:R-:W-:Y:S01]  /*0cd0*/  LEA.HI.X R15, R20, UR17, R15, 0x2, P1 ;  /* 0x00000011140f7c11 */ /* 0x000fe200088f140f */
[----:B------:R-:W-:-:S04]  /*0ce0*/  IMAD.IADD R17, R11, 0x1, R17 ;  /* 0x000000010b117824 */ /* 0x000fc800078e0211 */
[----:B------:R-:W2:Y:S01]  /*0cf0*/  LDG.E R21, desc[UR10][R14.64] ;  /* 0x0000000a0e157981 */ /* 0x000ea2000c1e1900 */
[----:B------:R-:W-:Y:S02]  /*0d00*/  LEA.HI.X R17, R10, UR19, R17, 0x2, P2 ;  /* 0x000000130a117c11 */ /* 0x000fe400090f1411 */
[----:B------:R-:W-:Y:S01]  /*0d10*/  IADD3 R10, P1, PT, R16, R4, RZ ;  /* 0x00000004100a7210 */ /* 0x000fe20007f3e0ff */
[----:B------:R-:W3:Y:S03]  /*0d20*/  LDG.E R23, desc[UR10][R14.64+0x4] ;  /* 0x0000040a0e177981 */ /* 0x000ee6000c1e1900 */
[----:B------:R-:W-:Y:S01]  /*0d30*/  IADD3.X R11, PT, PT, R17, R7, RZ, P1, !PT ;  /* 0x00000007110b7210 */ /* 0x000fe20000ffe4ff */
[----:B------:R-:W2:Y:S04]  /*0d40*/  LDG.E R16, desc[UR10][R16.64] ;  /* 0x0000000a10107981 */ /* 0x000ea8000c1e1900 */
[----:B------:R-:W3:Y:S01]  /*0d50*/  LDG.E R10, desc[UR10][R10.64] ;  /* 0x0000000a0a0a7981 */ /* 0x000ee2000c1e1900 */
[----:B------:R-:W-:-:S05]  /*0d60*/  IADD3 R22, P1, PT, R22, 0x2, RZ ;  /* 0x0000000216167810 */ /* 0x000fca0007f3e0ff */
[----:B------:R-:W-:Y:S02]  /*0d70*/  IMAD.X R19, RZ, RZ, R19, P1 ;  /* 0x000000ffff137224 */ /* 0x000fe400008e0613 */
[----:B--2---:R-:W-:-:S04]  /*0d80*/  FFMA R18, R21, R16, R18 ;  /* 0x0000001015127223 */ /* 0x004fc80000000012 */
[----:B---3--:R-:W-:-:S07]  /*0d90*/  FFMA R18, R23, R10, R18 ;  /* 0x0000000a17127223 */ /* 0x008fce0000000012 */
.L_x_11:
[----:B------:R-:W-:Y:S05]  /*0da0*/  @P0 BRA `(.L_x_9) ;  /* 0x0000000000480947 */ /* 0x000fea0003800000 */
[----:B------:R-:W0:Y:S01]  /*0db0*/  LDCU.64 UR14, c[0x0][0x3a8] ;  /* 0x00007500ff0e77ac */ /* 0x000e220008000a00 */
[-C--:B------:R-:W-:Y:S02]  /*0dc0*/  IMAD R10, R5, R12.reuse, RZ ;  /* 0x0000000c050a7224 */ /* 0x080fe400078e02ff */
[----:B------:R-:W-:Y:S01]  /*0dd0*/  IMAD.MOV.U32 R23, RZ, RZ, R19 ;  /* 0x000000ffff177224 */ /* 0x000fe200078e0013 */
[----:B------:R-:W1:Y:S01]  /*0de0*/  LDCU.128 UR16, c[0x0][0x380] ;  /* 0x00007000ff1077ac */ /* 0x000e620008000c00 */
[C---:B------:R-:W-:Y:S02]  /*0df0*/  IMAD R17, R0.reuse, R13, R10 ;  /* 0x0000000d00117224 */ /* 0x040fe400078e020a */
[----:B------:R-:W-:-:S05]  /*0e00*/  IMAD.WIDE.U32 R12, R0, R12, R22 ;  /* 0x0000000c000c7225 */ /* 0x000fca00078e0016 */
[----:B------:R-:W-:Y:S01]  /*0e10*/  IADD3 R13, PT, PT, R17, R13, RZ ;  /* 0x0000000d110d7210 */ /* 0x000fe20007ffe0ff */
[----:B0-----:R-:W-:Y:S02]  /*0e20*/  IMAD R15, R19, UR14, RZ ;  /* 0x0000000e130f7c24 */ /* 0x001fe4000f8e02ff */
[----:B------:R-:W-:Y:S01]  /*0e30*/  IMAD.WIDE.U32 R10, R22, UR14, R8 ;  /* 0x0000000e160a7c25 */ /* 0x000fe2000f8e0008 */
[----:B-1----:R-:W-:-:S03]  /*0e40*/  LEA R16, P0, R12, UR16, 0x2 ;  /* 0x000000100c107c11 */ /* 0x002fc6000f8010ff */
[----:B------:R-:W-:Y:S01]  /*0e50*/  IMAD R15, R22, UR15, R15 ;  /* 0x0000000f160f7c24 */ /* 0x000fe2000f8e020f */
[----:B------:R-:W-:Y:S02]  /*0e60*/  LEA R14, P1, R10, UR18, 0x2 ;  /* 0x000000120a0e7c11 */ /* 0x000fe4000f8210ff */
[----:B------:R-:W-:Y:S01]  /*0e70*/  LEA.HI.X R17, R12, UR17, R13, 0x2, P0 ;  /* 0x000000110c117c11 */ /* 0x000fe200080f140d */
[----:B------:R-:W-:-:S05]  /*0e80*/  IMAD.IADD R11, R11, 0x1, R15 ;  /* 0x000000010b0b7824 */ /* 0x000fca00078e020f */
[----:B------:R-:W-:Y:S01]  /*0e90*/  LEA.HI.X R15, R10, UR19, R11, 0x2, P1 ;  /* 0x000000130a0f7c11 */ /* 0x000fe200088f140b */
[----:B------:R-:W2:Y:S04]  /*0ea0*/  LDG.E R17, desc[UR10][R16.64] ;  /* 0x0000000a10117981 */ /* 0x000ea8000c1e1900 */
[----:B------:R-:W2:Y:S02]  /*0eb0*/  LDG.E R14, desc[UR10][R14.64] ;  /* 0x0000000a0e0e7981 */ /* 0x000ea4000c1e1900 */
[----:B--2---:R-:W-:-:S07]  /*0ec0*/  FFMA R18, R17, R14, R18 ;  /* 0x0000000e11127223 */ /* 0x004fce0000000012 */
.L_x_9:
[----:B------:R-:W0:Y:S01]  /*0ed0*/  LDCU.64 UR14, c[0x0][0x3a8] ;  /* 0x00007500ff0e77ac */ /* 0x000e220008000a00 */
[----:B------:R-:W1:Y:S01]  /*0ee0*/  LDCU.64 UR16, c[0x0][0x390] ;  /* 0x00007200ff1077ac */ /* 0x000e620008000a00 */
[----:B0-----:R-:W-:Y:S02]  /*0ef0*/  IMAD R13, R5, UR14, RZ ;  /* 0x0000000e050d7c24 */ /* 0x001fe4000f8e02ff */
[----:B------:R-:W-:-:S04]  /*0f00*/  IMAD.WIDE.U32 R10, R0, UR14, R8 ;  /* 0x0000000e000a7c25 */ /* 0x000fc8000f8e0008 */
[----:B------:R-:W-:Y:S01]  /*0f10*/  IMAD R13, R0, UR15, R13 ;  /* 0x0000000f000d7c24 */ /* 0x000fe2000f8e020d */
[----:B-1----:R-:W-:-:S03]  /*0f20*/  LEA R12, P0, R10, UR16, 0x2 ;  /* 0x000000100a0c7c11 */ /* 0x002fc6000f8010ff */
[----:B------:R-:W-:-:S05]  /*0f30*/  IMAD.IADD R11, R11, 0x1, R13 ;  /* 0x000000010b0b7824 */ /* 0x000fca00078e020d */
[----:B------:R-:W-:Y:S02]  /*0f40*/  LEA.HI.X R13, R10, UR17, R11, 0x2, P0 ;  /* 0x000000110a0d7c11 */ /* 0x000fe400080f140b */
[----:B------:R-:W-:-:S03]  /*0f50*/  IADD3 R8, P0, PT, R8, UR5, RZ ;  /* 0x0000000508087c10 */ /* 0x000fc6000ff1e0ff */
[----:B------:R0:W-:Y:S01]  /*0f60*/  STG.E desc[UR10][R12.64], R18 ;  /* 0x000000120c007986 */ /* 0x0001e2000c10190a */
[----:B------:R-:W-:Y:S02]  /*0f70*/  IADD3.X R9, PT, PT, RZ, R9, RZ, P0, !PT ;  /* 0x00000009ff097210 */ /* 0x000fe400007fe4ff */
[----:B------:R-:W-:-:S04]  /*0f80*/  ISETP.GE.U32.AND P0, PT, R8, UR14, PT ;  /* 0x0000000e08007c0c */ /* 0x000fc8000bf06070 */
[----:B------:R-:W-:-:S13]  /*0f90*/  ISETP.GE.U32.AND.EX P0, PT, R9, UR15, PT, P0 ;  /* 0x0000000f09007c0c */ /* 0x000fda000bf06100 */
[----:B0-----:R-:W-:Y:S05]  /*0fa0*/  @!P0 BRA `(.L_x_12) ;  /* 0xfffffff400208947 */ /* 0x001fea000383ffff */
.L_x_6:
[----:B------:R-:W-:Y:S05]  /*0fb0*/  BSYNC.RECONVERGENT B0 ;  /* 0x0000000000007941 */ /* 0x000fea0003800200 */
.L_x_5:
[----:B------:R-:W0:Y:S01]  /*0fc0*/  LDCU.64 UR14, c[0x0][0x398] ;  /* 0x00007300ff0e77ac */ /* 0x000e220008000a00 */
[----:B------:R-:W-:-:S05]  /*0fd0*/  IADD3 R0, P0, PT, R0, UR4, RZ ;  /* 0x0000000400007c10 */ /* 0x000fca000ff1e0ff */
[----:B------:R-:W-:Y:S01]  /*0fe0*/  IMAD.X R5, RZ, RZ, R5, P0 ;  /* 0x000000ffff057224 */ /* 0x000fe200000e0605 */
[----:B0-----:R-:W-:-:S04]  /*0ff0*/  ISETP.GE.U32.AND P0, PT, R0, UR14, PT ;  /* 0x0000000e00007c0c */ /* 0x001fc8000bf06070 */
[----:B------:R-:W-:-:S13]  /*1000*/  ISETP.GE.U32.AND.EX P0, PT, R5, UR15, PT, P0 ;  /* 0x0000000f05007c0c */ /* 0x000fda000bf06100 */
[----:B------:R-:W-:Y:S05]  /*1010*/  @!P0 BRA `(.L_x_13) ;  /* 0xfffffff000e88947 */ /* 0x000fea000383ffff */
[----:B------:R-:W-:Y:S05]  /*1020*/  EXIT ;  /* 0x000000000000794d */ /* 0x000fea0003800000 */
.L_x_14:
[----:B------:R-:W-:-:S00]  /*1030*/  BRA `(.L_x_14) ;  /* 0xfffffffc00fc7947 */ /* 0x000fc0000383ffff */
[----:B------:R-:W-:-:S00]  /*1040*/  NOP ;  /* 0x0000000000007918 */ /* 0x000fc00000000000 */
        /* <DEDUP_REMOVED lines=11> */
.L_x_21:


//--------------------- .text._Z12matmul_naivePKfS0_Pfmmm --------------------------
	.section	.text._Z12matmul_naivePKfS0_Pfmmm,"ax",@progbits
	.align	128
        .global         _Z12matmul_naivePKfS0_Pfmmm
        .type           _Z12matmul_naivePKfS0_Pfmmm,@function
        .size           _Z12matmul_naivePKfS0_Pfmmm,(.L_x_22 - _Z12matmul_naivePKfS0_Pfmmm)
        .other          _Z12matmul_naivePKfS0_Pfmmm,@"STO_CUDA_ENTRY STV_DEFAULT"
_Z12matmul_naivePKfS0_Pfmmm:
.text._Z12matmul_naivePKfS0_Pfmmm:
[----:B------:R-:W-:Y:S01]  /*0000*/  LDC R1, c[0x0][0x37c] ;  /* 0x0000df00ff017b82 */ /* 0x000fe20000000800 */
[----:B------:R-:W0:Y:S07]  /*0010*/  S2R R12, SR_CTAID.X ;  /* 0x00000000000c7919 */ /* 0x000e2e0000002500 */
[----:B------:R-:W1:Y:S01]  /*0020*/  LDC.64 R10, c[0x0][0x3a8] ;  /* 0x0000ea00ff0a7b82 */ /* 0x000e620000000a00 */
[----:B------:R-:W0:Y:S01]  /*0030*/  LDCU UR4, c[0x0][0x360] ;  /* 0x00006c00ff0477ac */ /* 0x000e220008000800 */
[----:B------:R-:W0:Y:S01]  /*0040*/  S2R R13, SR_TID.X ;  /* 0x00000000000d7919 */ /* 0x000e220000002100 */
[----:B------:R-:W2:Y:S01]  /*0050*/  LDCU UR5, c[0x0][0x364] ;  /* 0x00006c80ff0577ac */ /* 0x000ea20008000800 */
[----:B------:R-:W2:Y:S01]  /*0060*/  S2R R0, SR_CTAID.Y ;  /* 0x0000000000007919 */ /* 0x000ea20000002600 */
[----:B------:R-:W3:Y:S01]  /*0070*/  LDCU.64 UR6, c[0x0][0x398] ;  /* 0x00007300ff0677ac */ /* 0x000ee20008000a00 */
[----:B------:R-:W2:Y:S01]  /*0080*/  S2R R3, SR_TID.Y ;  /* 0x0000000000037919 */ /* 0x000ea20000002200 */
[----:B0-----:R-:W-:-:S05]  /*0090*/  IMAD R12, R12, UR4, R13 ;  /* 0x000000040c0c7c24 */ /* 0x001fca000f8e020d */
[----:B-1----:R-:W-:Y:S01]  /*00a0*/  ISETP.GE.U32.AND P0, PT, R12, R10, PT ;  /* 0x0000000a0c00720c */ /* 0x002fe20003f06070 */
[----:B--2---:R-:W-:-:S03]  /*00b0*/  IMAD R0, R0, UR5, R3 ;  /* 0x0000000500007c24 */ /* 0x004fc6000f8e0203 */
[----:B------:R-:W-:Y:S02]  /*00c0*/  ISETP.GE.U32.AND.EX P0, PT, RZ, R11, PT, P0 ;  /* 0x0000000bff00720c */ /* 0x000fe40003f06100 */
[----:B---3--:R-:W-:-:S04]  /*00d0*/  ISETP.GE.U32.AND P1, PT, R0, UR6, PT ;  /* 0x0000000600007c0c */ /* 0x008fc8000bf26070 */
[----:B------:R-:W-:-:S13]  /*00e0*/  ISETP.GE.U32.OR.EX P0, PT, RZ, UR7, P0, P1 ;  /* 0x00000007ff007c0c */ /* 0x000fda0008706510 */
[----:B------:R-:W-:Y:S05]  /*00f0*/  @P0 EXIT ;  /* 0x000000000000094d */ /* 0x000fea0003800000 */
[----:B------:R-:W0:Y:S01]  /*0100*/  LDCU.64 UR8, c[0x0][0x3a0] ;  /* 0x00007400ff0877ac */ /* 0x000e220008000a00 */
[----:B------:R-:W-:Y:S01]  /*0110*/  IMAD.MOV.U32 R19, RZ, RZ, RZ ;  /* 0x000000ffff137224 */ /* 0x000fe200078e00ff */
[----:B------:R-:W1:Y:S01]  /*0120*/  LDCU.64 UR10, c[0x0][0x358] ;  /* 0x00006b00ff0a77ac */ /* 0x000e620008000a00 */
[----:B0-----:R-:W-:-:S04]  /*0130*/  UISETP.NE.U32.AND UP0, UPT, UR8, URZ, UPT ;  /* 0x000000ff0800728c */ /* 0x001fc8000bf05070 */
[----:B------:R-:W-:-:S09]  /*0140*/  UISETP.NE.AND.EX UP0, UPT, UR9, URZ, UPT, UP0 ;  /* 0x000000ff0900728c */ /* 0x000fd2000bf05300 */
[----:B-1----:R-:W-:Y:S05]  /*0150*/  BRA.U !UP0, `(.L_x_15) ;  /* 0x0000000908947547 */ /* 0x002fea000b800000 */
[----:B------:R-:W-:Y:S02]  /*0160*/  UISETP.GE.U32.AND UP1, UPT, UR8, 0x8, UPT ;  /* 0x000000080800788c */ /* 0x000fe4000bf26070 */
[C---:B------:R-:W-:Y:S01]  /*0170*/  IMAD.WIDE.U32 R14, R0.reuse, UR8, RZ ;  /* 0x00000008000e7c25 */ /* 0x040fe2000f8e00ff */
[----:B------:R-:W-:Y:S02]  /*0180*/  ULOP3.LUT UR12, UR8, 0x7, URZ, 0xc0, !UPT ;  /* 0x00000007080c7892 */ /* 0x000fe4000f8ec0ff */
[----:B------:R-:W-:Y:S01]  /*0190*/  UISETP.GE.U32.AND.EX UP1, UPT, UR9, URZ, UPT, UP1 ;  /* 0x000000ff0900728c */ /* 0x000fe2000bf26110 */
[----:B------:R-:W-:Y:S01]  /*01a0*/  IMAD.MOV.U32 R19, RZ, RZ, RZ ;  /* 0x000000ffff137224 */ /* 0x000fe200078e00ff */
[----:B------:R-:W-:Y:S01]  /*01b0*/  UISETP.NE.U32.AND UP0, UPT, UR12, URZ, UPT ;  /* 0x000000ff0c00728c */ /* 0x000fe2000bf05070 */
[----:B------:R-:W-:Y:S01]  /*01c0*/  IMAD R2, R0, UR9, R15 ;  /* 0x0000000900027c24 */ /* 0x000fe2000f8e020f */
[----:B------:R-:W-:Y:S01]  /*01d0*/  UMOV UR4, URZ ;  /* 0x000000ff00047c82 */ /* 0x000fe20008000000 */
[----:B------:R-:W-:Y:S01]  /*01e0*/  UMOV UR5, URZ ;  /* 0x000000ff00057c82 */ /* 0x000fe20008000000 */
[----:B------:R-:W-:-:S03]  /*01f0*/  UISETP.NE.AND.EX UP0, UPT, URZ, URZ, UPT, UP0 ;  /* 0x000000ffff00728c */ /* 0x000fc6000bf05300 */
[----:B------:R-:W-:Y:S08]  /*0200*/  BRA.U !UP1, `(.L_x_16) ;  /* 0x0000000509047547 */ /* 0x000ff0000b800000 */
[----:B------:R-:W0:Y:S01]  /*0210*/  LDCU.128 UR16, c[0x0][0x380] ;  /* 0x00007000ff1077ac */ /* 0x000e220008000c00 */
[C-C-:B------:R-:W-:Y:S01]  /*0220*/  SHF.L.U64.HI R6, R10.reuse, 0x5, R11.reuse ;  /* 0x000000050a067819 */ /* 0x140fe2000001020b */
[----:B------:R-:W-:Y:S01]  /*0230*/  IMAD.MOV.U32 R19, RZ, RZ, RZ ;  /* 0x000000ffff137224 */ /* 0x000fe200078e00ff */
[C---:B------:R-:W-:Y:S01]  /*0240*/  SHF.L.U64.HI R8, R10.reuse, 0x2, R11 ;  /* 0x000000020a087819 */ /* 0x040fe2000001020b */
[----:B------:R-:W1:Y:S01]  /*0250*/  LDCU UR5, c[0x0][0x3a4] ;  /* 0x00007480ff0577ac */ /* 0x000e620008000800 */
[----:B------:R-:W-:Y:S01]  /*0260*/  SHF.L.U32 R5, R10, 0x2, RZ ;  /* 0x000000020a057819 */ /* 0x000fe200000006ff */
[----:B------:R-:W-:-:S07]  /*0270*/  ULOP3.LUT UR4, UR8, 0xfffffff8, URZ, 0xc0, !UPT ;  /* 0xfffffff808047892 */ /* 0x000fce000f8ec0ff */
[----:B------:R-:W-:Y:S01]  /*0280*/  UMOV UR6, UR4 ;  /* 0x0000000400067c82 */ /* 0x000fe20008000000 */
[----:B0-----:R-:W-:Y:S02]  /*0290*/  LEA R7, P1, R14, UR16, 0x2 ;  /* 0x000000100e077c11 */ /* 0x001fe4000f8210ff */
[----:B------:R-:W-:Y:S02]  /*02a0*/  LEA R4, P0, R12, UR18, 0x2 ;  /* 0x000000120c047c11 */ /* 0x000fe4000f8010ff */
[----:B------:R-:W-:Y:S01]  /*02b0*/  LEA.HI.X R17, R14, UR17, R2, 0x2, P1 ;  /* 0x000000110e117c11 */ /* 0x000fe200088f1402 */
[----:B-1----:R-:W-:Y:S01]  /*02c0*/  UMOV UR7, UR5 ;  /* 0x0000000500077c82 */ /* 0x002fe20008000000 */
[----:B------:R-:W-:Y:S02]  /*02d0*/  IADD3 R7, P1, PT, R7, 0x10, RZ ;  /* 0x0000001007077810 */ /* 0x000fe40007f3e0ff */
[----:B------:R-:W-:-:S03]  /*02e0*/  LEA.HI.X R3, R12, UR19, RZ, 0x2, P0 ;  /* 0x000000130c037c11 */ /* 0x000fc600080f14ff */
[----:B------:R-:W-:-:S08]  /*02f0*/  IMAD.X R17, RZ, RZ, R17, P1 ;  /* 0x000000ffff117224 */ /* 0x000fd000008e0611 */
.L_x_17:
[----:B------:R-:W-:Y:S01]  /*0300*/  MOV R22, R4 ;  /* 0x0000000400167202 */ /* 0x000fe20000000f00 */
[----:B------:R-:W-:Y:S01]  /*0310*/  IMAD.MOV.U32 R23, RZ, RZ, R3 ;  /* 0x000000ffff177224 */ /* 0x000fe200078e0003 */
[----:B------:R-:W-:Y:S01]  /*0320*/  IADD3 R24, P0, PT, R4, R5, RZ ;  /* 0x0000000504187210 */ /* 0x000fe20007f1e0ff */
[----:B------:R-:W-:-:S03]  /*0330*/  IMAD.MOV.U32 R16, RZ, RZ, R7 ;  /* 0x000000ffff107224 */ /* 0x000fc600078e0007 */
[----:B------:R-:W2:Y:S01]  /*0340*/  LDG.E R22, desc[UR10][R22.64] ;  /* 0x0000000a16167981 */ /* 0x000ea2000c1e1900 */
[----:B------:R-:W-:Y:S01]  /*0350*/  IMAD.X R25, R3, 0x1, R8, P0 ;  /* 0x0000000103197824 */ /* 0x000fe200000e0608 */
[----:B------:R-:W-:Y:S02]  /*0360*/  IADD3 R26, P0, PT, R24, R5, RZ ;  /* 0x00000005181a7210 */ /* 0x000fe40007f1e0ff */
[----:B------:R-:W3:Y:S04]  /*0370*/  LDG.E R28, desc[UR10][R16.64+-0x8] ;  /* 0xfffff80a101c7981 */ /* 0x000ee8000c1e1900 */
[----:B------:R-:W4:Y:S04]  /*0380*/  LDG.E R29, desc[UR10][R16.64+0x8] ;  /* 0x0000080a101d7981 */ /* 0x000f28000c1e1900 */
[----:B------:R-:W2:Y:S01]  /*0390*/  LDG.E R23, desc[UR10][R16.64+-0x10] ;  /* 0xfffff00a10177981 */ /* 0x000ea2000c1e1900 */
[----:B------:R-:W-:-:S03]  /*03a0*/  IADD3.X R27, PT, PT, R25, R8, RZ, P0, !PT ;  /* 0x00000008191b7210 */ /* 0x000fc600007fe4ff */
[----:B------:R-:W5:Y:S04]  /*03b0*/  LDG.E R7, desc[UR10][R24.64] ;  /* 0x0000000a18077981 */ /* 0x000f68000c1e1900 */
[----:B------:R-:W3:Y:S04]  /*03c0*/  LDG.E R9, desc[UR10][R26.64] ;  /* 0x0000000a1a097981 */ /* 0x000ee8000c1e1900 */
[----:B------:R-:W5:Y:S01]  /*03d0*/  LDG.E R24, desc[UR10][R16.64+-0xc] ;  /* 0xfffff40a10187981 */ /* 0x000f62000c1e1900 */
[----:B------:R-:W-:-:S05]  /*03e0*/  IADD3 R20, P0, PT, R26, R5, RZ ;  /* 0x000000051a147210 */ /* 0x000fca0007f1e0ff */
[----:B------:R-:W-:Y:S01]  /*03f0*/  IMAD.X R21, R27, 0x1, R8, P0 ;  /* 0x000000011b157824 */ /* 0x000fe200000e0608 */
[----:B------:R-:W-:-:S04]  /*0400*/  IADD3 R18, P0, PT, R20, R5, RZ ;  /* 0x0000000514127210 */ /* 0x000fc80007f1e0ff */
[----:B------:R-:W4:Y:S01]  /*0410*/  LDG.E R20, desc[UR10][R20.64] ;  /* 0x0000000a14147981 */ /* 0x000f22000c1e1900 */
[----:B--2---:R-:W-:Y:S01]  /*0420*/  FFMA R23, R23, R22, R19 ;  /* 0x0000001617177223 */ /* 0x004fe20000000013 */
[----:B------:R-:W-:Y:S01]  /*0430*/  IMAD.X R19, R21, 0x1, R8, P0 ;  /* 0x0000000115137824 */ /* 0x000fe200000e0608 */
[----:B------:R-:W-:Y:S01]  /*0440*/  IADD3 R22, P0, PT, R18, R5, RZ ;  /* 0x0000000512167210 */ /* 0x000fe20007f1e0ff */
[----:B------:R-:W2:Y:S04]  /*0450*/  LDG.E R21, desc[UR10][R16.64+0x4] ;  /* 0x0000040a10157981 */ /* 0x000ea8000c1e1900 */
[----:B------:R-:W2:Y:S01]  /*0460*/  LDG.E R18, desc[UR10][R18.64] ;  /* 0x0000000a12127981 */ /* 0x000ea2000c1e1900 */
[----:B-----5:R-:W-:Y:S01]  /*0470*/  FFMA R25, R24, R7, R23 ;  /* 0x0000000718197223 */ /* 0x020fe20000000017 */
[----:B------:R-:W-:-:S02]  /*0480*/  IADD3.X R23, PT, PT, R19, R8, RZ, P0, !PT ;  /* 0x0000000813177210 */ /* 0x000fc400007fe4ff */
[----:B------:R-:W4:Y:S01]  /*0490*/  LDG.E R7, desc[UR10][R16.64+-0x4] ;  /* 0xfffffc0a10077981 */ /* 0x000f22000c1e1900 */
[----:B------:R-:W-:Y:S01]  /*04a0*/  IADD3 R24, P0, PT, R22, R5, RZ ;  /* 0x0000000516187210 */ /* 0x000fe20007f1e0ff */
[----:B---3--:R-:W-:Y:S02]  /*04b0*/  FFMA R28, R28, R9, R25 ;  /* 0x000000091c1c7223 */ /* 0x008fe40000000019 */
[----:B------:R-:W2:Y:S02]  /*04c0*/  LDG.E R9, desc[UR10][R16.64] ;  /* 0x0000000a10097981 */ /* 0x000ea4000c1e1900 */
[--C-:B------:R-:W-:Y:S01]  /*04d0*/  IMAD.X R25, R23, 0x1, R8.reuse, P0 ;  /* 0x0000000117197824 */ /* 0x100fe200000e0608 */
[----:B------:R-:W-:Y:S01]  /*04e0*/  IADD3 R26, P0, PT, R24, R5, RZ ;  /* 0x00000005181a7210 */ /* 0x000fe20007f1e0ff */
[----:B------:R-:W3:Y:S04]  /*04f0*/  LDG.E R22, desc[UR10][R22.64] ;  /* 0x0000000a16167981 */ /* 0x000ee8000c1e1900 */
[----:B------:R-:W-:Y:S01]  /*0500*/  IMAD.X R27, R25, 0x1, R8, P0 ;  /* 0x00000001191b7824 */ /* 0x000fe200000e0608 */
[----:B------:R-:W5:Y:S04]  /*0510*/  LDG.E R24, desc[UR10][R24.64] ;  /* 0x0000000a18187981 */ /* 0x000f68000c1e1900 */
[----:B------:R-:W5:Y:S04]  /*0520*/  LDG.E R26, desc[UR10][R26.64] ;  /* 0x0000000a1a1a7981 */ /* 0x000f68000c1e1900 */
[----:B------:R0:W5:Y:S01]  /*0530*/  LDG.E R19, desc[UR10][R16.64+0xc] ;  /* 0x00000c0a10137981 */ /* 0x000162000c1e1900 */
[----:B------:R-:W-:-:S04]  /*0540*/  UIADD3 UR6, UP1, UPT, UR6, -0x8, URZ ;  /* 0xfffffff806067890 */ /* 0x000fc8000ff3e0ff */
[----:B------:R-:W-:Y:S02]  /*0550*/  UIADD3.X UR7, UPT, UPT, UR7, -0x1, URZ, UP1, !UPT ;  /* 0xffffffff07077890 */ /* 0x000fe40008ffe4ff */
[----:B------:R-:W-:-:S04]  /*0560*/  UISETP.NE.U32.AND UP1, UPT, UR6, URZ, UPT ;  /* 0x000000ff0600728c */ /* 0x000fc8000bf25070 */
[----:B------:R-:W-:Y:S01]  /*0570*/  UISETP.NE.AND.EX UP1, UPT, UR7, URZ, UPT, UP1 ;  /* 0x000000ff0700728c */ /* 0x000fe2000bf25310 */
[----:B------:R-:W-:-:S05]  /*0580*/  LEA R4, P0, R10, R4, 0x5 ;  /* 0x000000040a047211 */ /* 0x000fca00078028ff */
[----:B------:R-:W-:Y:S02]  /*0590*/  IMAD.X R3, R3, 0x1, R6, P0 ;  /* 0x0000000103037824 */ /* 0x000fe400000e0606 */
[----:B----4-:R-:W-:-:S04]  /*05a0*/  FFMA R20, R7, R20, R28 ;  /* 0x0000001407147223 */ /* 0x010fc8000000001c */
[----:B--2---:R-:W-:-:S04]  /*05b0*/  FFMA R18, R9, R18, R20 ;  /* 0x0000001209127223 */ /* 0x004fc80000000014 */
[----:B---3--:R-:W-:Y:S01]  /*05c0*/  FFMA R18, R21, R22, R18 ;  /* 0x0000001615127223 */ /* 0x008fe20000000012 */
[----:B------:R-:W-:-:S03]  /*05d0*/  IADD3 R7, P1, PT, R16, 0x20, RZ ;  /* 0x0000002010077810 */ /* 0x000fc60007f3e0ff */
[----:B-----5:R-:W-:Y:S01]  /*05e0*/  FFMA R18, R29, R24, R18 ;  /* 0x000000181d127223 */ /* 0x020fe20000000012 */
[----:B0-----:R-:W-:-:S03]  /*05f0*/  IADD3.X R17, PT, PT, RZ, R17, RZ, P1, !PT ;  /* 0x00000011ff117210 */ /* 0x001fc60000ffe4ff */
[----:B------:R-:W-:Y:S01]  /*0600*/  FFMA R19, R19, R26, R18 ;  /* 0x0000001a13137223 */ /* 0x000fe20000000012 */
[----:B------:R-:W-:Y:S06]  /*0610*/  BRA.U UP1, `(.L_x_17) ;  /* 0xfffffffd01387547 */ /* 0x000fec000b83ffff */
.L_x_16:
[----:B------:R-:W-:Y:S05]  /*0620*/  BRA.U !UP0, `(.L_x_15) ;  /* 0x0000000508607547 */ /* 0x000fea000b800000 */
[----:B------:R-:W-:Y:S02]  /*0630*/  UISETP.GE.U32.AND UP1, UPT, UR12, 0x4, UPT ;  /* 0x000000040c00788c */ /* 0x000fe4000bf26070 */
[----:B------:R-:W-:Y:S02]  /*0640*/  ULOP3.LUT UR7, UR8, 0x3, URZ, 0xc0, !UPT ;  /* 0x0000000308077892 */ /* 0x000fe4000f8ec0ff */
[----:B------:R-:W-:Y:S02]  /*0650*/  UISETP.GE.U32.AND.EX UP1, UPT, URZ, URZ, UPT, UP1 ;  /* 0x000000ffff00728c */ /* 0x000fe4000bf26110 */
[----:B------:R-:W-:-:S04]  /*0660*/  UISETP.NE.U32.AND UP0, UPT, UR7, URZ, UPT ;  /* 0x000000ff0700728c */ /* 0x000fc8000bf05070 */
[----:B------:R-:W-:-:S03]  /*0670*/  UISETP.NE.AND.EX UP0, UPT, URZ, URZ, UPT, UP0 ;  /* 0x000000ffff00728c */ /* 0x000fc6000bf05300 */
[----:B------:R-:W-:Y:S08]  /*0680*/  BRA.U !UP1, `(.L_x_18) ;  /* 0x00000001098c7547 */ /* 0x000ff0000b800000 */
[----:B------:R-:W0:Y:S01]  /*0690*/  LDCU.128 UR12, c[0x0][0x380] ;  /* 0x00007000ff0c77ac */ /* 0x000e220008000c00 */
[----:B------:R-:W-:Y:S01]  /*06a0*/  IMAD R4, R10, UR5, RZ ;  /* 0x000000050a047c24 */ /* 0x000fe2000f8e02ff */
[----:B------:R-:W-:Y:S01]  /*06b0*/  IADD3 R5, P1, PT, R14, UR4, RZ ;  /* 0x000000040e057c10 */ /* 0x000fe2000ff3e0ff */
[----:B------:R-:W-:Y:S02]  /*06c0*/  IMAD.MOV.U32 R13, RZ, RZ, RZ ;  /* 0x000000ffff0d7224 */ /* 0x000fe400078e00ff */
[----:B------:R-:W-:Y:S02]  /*06d0*/  IMAD R3, R11, UR4, R4 ;  /* 0x000000040b037c24 */ /* 0x000fe4000f8e0204 */
[----:B------:R-:W-:-:S04]  /*06e0*/  IMAD.WIDE.U32 R6, R10, UR4, R12 ;  /* 0x000000040a067c25 */ /* 0x000fc8000f8e000c */
[----:B------:R-:W-:Y:S01]  /*06f0*/  IMAD.WIDE.U32 R8, R10, 0x4, RZ ;  /* 0x000000040a087825 */ /* 0x000fe200078e00ff */
[----:B------:R-:W-:Y:S02]  /*0700*/  IADD3 R3, PT, PT, R7, R3, RZ ;  /* 0x0000000307037210 */ /* 0x000fe40007ffe0ff */
[C---:B0-----:R-:W-:Y:S02]  /*0710*/  LEA R20, P2, R6.reuse, UR14, 0x2 ;  /* 0x0000000e06147c11 */ /* 0x041fe4000f8410ff */
[----:B------:R-:W-:Y:S02]  /*0720*/  LEA R4, P0, R5, UR12, 0x2 ;  /* 0x0000000c05047c11 */ /* 0x000fe4000f8010ff */
[----:B------:R-:W-:Y:S01]  /*0730*/  LEA.HI.X R21, R6, UR15, R3, 0x2, P2 ;  /* 0x0000000f06157c11 */ /* 0x000fe200090f1403 */
[----:B------:R-:W-:Y:S01]  /*0740*/  IMAD.SHL.U32 R3, R11, 0x4, RZ ;  /* 0x000000040b037824 */ /* 0x000fe200078e00ff */
[----:B------:R-:W-:Y:S02]  /*0750*/  IADD3.X R6, PT, PT, R2, UR5, RZ, P1, !PT ;  /* 0x0000000502067c10 */ /* 0x000fe40008ffe4ff */
[-C--:B------:R-:W-:Y:S01]  /*0760*/  IADD3 R16, P1, PT, R20, R8.reuse, RZ ;  /* 0x0000000814107210 */ /* 0x080fe20007f3e0ff */
[----:B------:R-:W-:Y:S01]  /*0770*/  IMAD.IADD R9, R9, 0x1, R3 ;  /* 0x0000000109097824 */ /* 0x000fe200078e0203 */
[----:B------:R-:W-:Y:S01]  /*0780*/  LEA.HI.X R5, R5, UR13, R6, 0x2, P0 ;  /* 0x0000000d05057c11 */ /* 0x000fe200080f1406 */
[----:B------:R-:W2:Y:S01]  /*0790*/  LDG.E R18, desc[UR10][R20.64] ;  /* 0x0000000a14127981 */ /* 0x000ea2000c1e1900 */
[----:B------:R-:W-:-:S02]  /*07a0*/  IADD3 R6, P0, PT, R16, R8, RZ ;  /* 0x0000000810067210 */ /* 0x000fc40007f1e0ff */
[----:B------:R-:W-:Y:S01]  /*07b0*/  IADD3.X R17, PT, PT, R9, R21, RZ, P1, !PT ;  /* 0x0000001509117210 */ /* 0x000fe20000ffe4ff */
[----:B------:R-:W2:Y:S01]  /*07c0*/  LDG.E R22, desc[UR10][R4.64] ;  /* 0x0000000a04167981 */ /* 0x000ea2000c1e1900 */
[----:B------:R-:W-:-:S03]  /*07d0*/  IADD3 R8, P1, PT, R6, R8, RZ ;  /* 0x0000000806087210 */ /* 0x000fc60007f3e0ff */
[--C-:B------:R-:W-:Y:S01]  /*07e0*/  IMAD.X R7, R17, 0x1, R9.reuse, P0 ;  /* 0x0000000111077824 */ /* 0x100fe200000e0609 */
[----:B------:R-:W3:Y:S04]  /*07f0*/  LDG.E R16, desc[UR10][R16.64] ;  /* 0x0000000a10107981 */ /* 0x000ee8000c1e1900 */
[----:B------:R-:W3:Y:S01]  /*0800*/  LDG.E R3, desc[UR10][R4.64+0x4] ;  /* 0x0000040a04037981 */ /* 0x000ee2000c1e1900 */
[----:B------:R-:W-:-:S03]  /*0810*/  IMAD.X R9, R7, 0x1, R9, P1 ;  /* 0x0000000107097824 */ /* 0x000fc600008e0609 */
[----:B------:R-:W4:Y:S04]  /*0820*/  LDG.E R6, desc[UR10][R6.64] ;  /* 0x0000000a06067981 */ /* 0x000f28000c1e1900 */
[----:B------:R-:W4:Y:S04]  /*0830*/  LDG.E R24, desc[UR10][R4.64+0x8] ;  /* 0x0000080a04187981 */ /* 0x000f28000c1e1900 */
[----:B------:R-:W5:Y:S04]  /*0840*/  LDG.E R26, desc[UR10][R4.64+0xc] ;  /* 0x00000c0a041a7981 */ /* 0x000f68000c1e1900 */
[----:B------:R-:W5:Y:S01]  /*0850*/  LDG.E R8, desc[UR10][R8.64] ;  /* 0x0000000a08087981 */ /* 0x000f62000c1e1900 */
[----:B------:R-:W-:-:S04]  /*0860*/  UIADD3 UR4, UP1, UPT, UR4, 0x4, URZ ;  /* 0x0000000404047890 */ /* 0x000fc8000ff3e0ff */
[----:B------:R-:W-:Y:S01]  /*0870*/  UIADD3.X UR5, UPT, UPT, URZ, UR5, URZ, UP1, !UPT ;  /* 0x00000005ff057290 */ /* 0x000fe20008ffe4ff */
[----:B--2---:R-:W-:-:S04]  /*0880*/  FFMA R18, R22, R18, R19 ;  /* 0x0000001216127223 */ /* 0x004fc80000000013 */
[----:B---3--:R-:W-:-:S04]  /*0890*/  FFMA R3, R3, R16, R18 ;  /* 0x0000001003037223 */ /* 0x008fc80000000012 */
[----:B----4-:R-:W-:-:S04]  /*08a0*/  FFMA R3, R24, R6, R3 ;  /* 0x0000000618037223 */ /* 0x010fc80000000003 */
[----:B-----5:R-:W-:-:S07]  /*08b0*/  FFMA R19, R26, R8, R3 ;  /* 0x000000081a137223 */ /* 0x020fce0000000003 */
.L_x_18:
[----:B------:R-:W-:Y:S05]  /*08c0*/  BRA.U !UP0, `(.L_x_15) ;  /* 0x0000000108b87547 */ /* 0x000fea000b800000 */
[----:B------:R-:W-:Y:S02]  /*08d0*/  UISETP.NE.U32.AND UP1, UPT, UR7, 0x1, UPT ;  /* 0x000000010700788c */ /* 0x000fe4000bf25070 */
[----:B------:R-:W-:Y:S02]  /*08e0*/  ULOP3.LUT UR6, UR8, 0x1, URZ, 0xc0, !UPT ;  /* 0x0000000108067892 */ /* 0x000fe4000f8ec0ff */
[----:B------:R-:W-:Y:S02]  /*08f0*/  UISETP.NE.AND.EX UP1, UPT, URZ, URZ, UPT, UP1 ;  /* 0x000000ffff00728c */ /* 0x000fe4000bf25310 */
[----:B------:R-:W-:-:S04]  /*0900*/  UISETP.NE.U32.AND UP0, UPT, UR6, 0x1, UPT ;  /* 0x000000010600788c */ /* 0x000fc8000bf05070 */
[----:B------:R-:W-:-:S03]  /*0910*/  UISETP.NE.U32.AND.EX UP0, UPT, URZ, URZ, UPT, UP0 ;  /* 0x000000ffff00728c */ /* 0x000fc6000bf05100 */
[----:B------:R-:W-:Y:S08]  /*0920*/  BRA.U !UP1, `(.L_x_19) ;  /* 0x00000001095c7547 */ /* 0x000ff0000b800000 */
[----:B------:R-:W0:Y:S01]  /*0930*/  LDCU.128 UR12, c[0x0][0x380] ;  /* 0x00007000ff0c77ac */ /* 0x000e220008000c00 */
[----:B------:R-:W-:Y:S01]  /*0940*/  MOV R4, R12 ;  /* 0x0000000c00047202 */ /* 0x000fe20000000f00 */
[----:B------:R-:W-:Y:S01]  /*0950*/  IMAD.MOV.U32 R5, RZ, RZ, RZ ;  /* 0x000000ffff057224 */ /* 0x000fe200078e00ff */
[----:B------:R-:W-:Y:S01]  /*0960*/  IADD3 R3, P0, PT, R14, UR4, RZ ;  /* 0x000000040e037c10 */ /* 0x000fe2000ff1e0ff */
[C---:B------:R-:W-:Y:S02]  /*0970*/  IMAD R6, R10.reuse, UR5, RZ ;  /* 0x000000050a067c24 */ /* 0x040fe4000f8e02ff */
[----:B------:R-:W-:Y:S01]  /*0980*/  IMAD.WIDE.U32 R8, R10, UR4, R4 ;  /* 0x000000040a087c25 */ /* 0x000fe2000f8e0004 */
[----:B------:R-:W-:-:S03]  /*0990*/  IADD3.X R16, PT, PT, R2, UR5, RZ, P0, !PT ;  /* 0x0000000502107c10 */ /* 0x000fc600087fe4ff */
[----:B------:R-:W-:-:S04]  /*09a0*/  IMAD R5, R11, UR4, R6 ;  /* 0x000000040b057c24 */ /* 0x000fc8000f8e0206 */
[----:B------:R-:W-:Y:S01]  /*09b0*/  IMAD.IADD R7, R9, 0x1, R5 ;  /* 0x0000000109077824 */ /* 0x000fe200078e0205 */
[C---:B0-----:R-:W-:Y:S02]  /*09c0*/  LEA R6, P0, R8.reuse, UR14, 0x2 ;  /* 0x0000000e08067c11 */ /* 0x041fe4000f8010ff */
[C---:B------:R-:W-:Y:S02]  /*09d0*/  LEA R4, P1, R3.reuse, UR12, 0x2 ;  /* 0x0000000c03047c11 */ /* 0x040fe4000f8210ff */
[----:B------:R-:W-:Y:S02]  /*09e0*/  LEA.HI.X R7, R8, UR15, R7, 0x2, P0 ;  /* 0x0000000f08077c11 */ /* 0x000fe400080f1407 */
[----:B------:R-:W-:Y:S02]  /*09f0*/  LEA.HI.X R5, R3, UR13, R16, 0x2, P1 ;  /* 0x0000000d03057c11 */ /* 0x000fe400088f1410 */
[C---:B------:R-:W-:Y:S02]  /*0a00*/  LEA R8, P0, R10.reuse, R6, 0x2 ;  /* 0x000000060a087211 */ /* 0x040fe400078010ff */
[----:B------:R-:W2:Y:S02]  /*0a10*/  LDG.E R6, desc[UR10][R6.64] ;  /* 0x0000000a06067981 */ /* 0x000ea4000c1e1900 */
[----:B------:R-:W-:-:S02]  /*0a20*/  LEA.HI.X R9, R10, R7, R11, 0x2, P0 ;  /* 0x000000070a097211 */ /* 0x000fc400000f140b */
[----:B------:R-:W2:Y:S04]  /*0a30*/  LDG.E R16, desc[UR10][R4.64] ;  /* 0x0000000a04107981 */ /* 0x000ea8000c1e1900 */
[----:B------:R-:W3:Y:S04]  /*0a40*/  LDG.E R18, desc[UR10][R4.64+0x4] ;  /* 0x0000040a04127981 */ /* 0x000ee8000c1e1900 */
[----:B------:R-:W3:Y:S01]  /*0a50*/  LDG.E R8, desc[UR10][R8.64] ;  /* 0x0000000a08087981 */ /* 0x000ee2000c1e1900 */
[----:B------:R-:W-:-:S04]  /*0a60*/  UIADD3 UR4, UP1, UPT, UR4, 0x2, URZ ;  /* 0x0000000204047890 */ /* 0x000fc8000ff3e0ff */
[----:B------:R-:W-:Y:S01]  /*0a70*/  UIADD3.X UR5, UPT, UPT, URZ, UR5, URZ, UP1, !UPT ;  /* 0x00000005ff057290 */ /* 0x000fe20008ffe4ff */
[----:B--2---:R-:W-:-:S04]  /*0a80*/  FFMA R19, R16, R6, R19 ;  /* 0x0000000610137223 */ /* 0x004fc80000000013 */
[----:B---3--:R-:W-:-:S07]  /*0a90*/  FFMA R19, R18, R8, R19 ;  /* 0x0000000812137223 */ /* 0x008fce0000000013 */
.L_x_19:
[----:B------:R-:W-:Y:S05]  /*0aa0*/  BRA.U UP0, `(.L_x_15) ;  /* 0x0000000100407547 */ /* 0x000fea000b800000 */
[----:B------:R-:W0:Y:S01]  /*0ab0*/  LDCU.128 UR12, c[0x0][0x380] ;  /* 0x00007000ff0c77ac */ /* 0x000e220008000c00 */
[----:B------:R-:W-:Y:S01]  /*0ac0*/  MOV R6, R12 ;  /* 0x0000000c00067202 */ /* 0x000fe20000000f00 */
[----:B------:R-:W-:Y:S01]  /*0ad0*/  IMAD R4, R10, UR5, RZ ;  /* 0x000000050a047c24 */ /* 0x000fe2000f8e02ff */
[----:B------:R-:W-:Y:S01]  /*0ae0*/  IADD3 R14, P0, PT, R14, UR4, RZ ;  /* 0x000000040e0e7c10 */ /* 0x000fe2000ff1e0ff */
[----:B------:R-:W-:Y:S02]  /*0af0*/  IMAD.MOV.U32 R7, RZ, RZ, RZ ;  /* 0x000000ffff077224 */ /* 0x000fe400078e00ff */
[----:B------:R-:W-:Y:S01]  /*0b00*/  IMAD R3, R11, UR4, R4 ;  /* 0x000000040b037c24 */ /* 0x000fe2000f8e0204 */
[----:B------:R-:W-:Y:S01]  /*0b10*/  IADD3.X R5, PT, PT, R2, UR5, RZ, P0, !PT ;  /* 0x0000000502057c10 */ /* 0x000fe200087fe4ff */
[----:B------:R-:W-:-:S04]  /*0b20*/  IMAD.WIDE.U32 R6, R10, UR4, R6 ;  /* 0x000000040a067c25 */ /* 0x000fc8000f8e0006 */
[----:B------:R-:W-:Y:S01]  /*0b30*/  IMAD.IADD R3, R7, 0x1, R3 ;  /* 0x0000000107037824 */ /* 0x000fe200078e0203 */
[----:B0-----:R-:W-:Y:S02]  /*0b40*/  LEA R4, P1, R14, UR12, 0x2 ;  /* 0x0000000c0e047c11 */ /* 0x001fe4000f8210ff */
[----:B------:R-:W-:Y:S02]  /*0b50*/  LEA R2, P0, R6, UR14, 0x2 ;  /* 0x0000000e06027c11 */ /* 0x000fe4000f8010ff */
[----:B------:R-:W-:Y:S02]  /*0b60*/  LEA.HI.X R5, R14, UR13, R5, 0x2, P1 ;  /* 0x0000000d0e057c11 */ /* 0x000fe400088f1405 */
[----:B------:R-:W-:-:S03]  /*0b70*/  LEA.HI.X R3, R6, UR15, R3, 0x2, P0 ;  /* 0x0000000f06037c11 */ /* 0x000fc600080f1403 */
[----:B------:R-:W2:Y:S04]  /*0b80*/  LDG.E R4, desc[UR10][R4.64] ;  /* 0x0000000a04047981 */ /* 0x000ea8000c1e1900 */
[----:B------:R-:W2:Y:S02]  /*0b90*/  LDG.E R2, desc[UR10][R2.64] ;  /* 0x0000000a02027981 */ /* 0x000ea4000c1e1900 */
[----:B--2---:R-:W-:-:S07]  /*0ba0*/  FFMA R19, R4, R2, R19 ;  /* 0x0000000204137223 */ /* 0x004fce0000000013 */
.L_x_15:
[----:B------:R-:W0:Y:S01]  /*0bb0*/  LDCU.64 UR4, c[0x0][0x390] ;  /* 0x00007200ff0477ac */ /* 0x000e220008000a00 */
[----:B------:R-:W-:Y:S01]  /*0bc0*/  MOV R2, R12 ;  /* 0x0000000c00027202 */ /* 0x000fe20000000f00 */
[----:B------:R-:W-:-:S04]  /*0bd0*/  IMAD.MOV.U32 R3, RZ, RZ, RZ ;  /* 0x000000ffff037224 */ /* 0x000fc800078e00ff */
[----:B------:R-:W-:-:S04]  /*0be0*/  IMAD.WIDE.U32 R2, R0, R10, R2 ;  /* 0x0000000a00027225 */ /* 0x000fc800078e0002 */
[----:B------:R-:W-:Y:S01]  /*0bf0*/  IMAD R11, R0, R11, R3 ;  /* 0x0000000b000b7224 */ /* 0x000fe200078e0203 */
[----:B0-----:R-:W-:-:S04]  /*0c00*/  LEA R4, P0, R2, UR4, 0x2 ;  /* 0x0000000402047c11 */ /* 0x001fc8000f8010ff */
[----:B------:R-:W-:-:S05]  /*0c10*/  LEA.HI.X R5, R2, UR5, R11, 0x2, P0 ;  /* 0x0000000502057c11 */ /* 0x000fca00080f140b */
[----:B------:R-:W-:Y:S01]  /*0c20*/  STG.E desc[UR10][R4.64], R19 ;  /* 0x0000001304007986 */ /* 0x000fe2000c10190a */
[----:B------:R-:W-:Y:S05]  /*0c30*/  EXIT ;  /* 0x000000000000794d */ /* 0x000fea0003800000 */
.L_x_20:
        /* <DEDUP_REMOVED lines=12> */
.L_x_22:


//--------------------- .nv.shared.reserved.0     --------------------------
	.section	.nv.shared.reserved.0,"aw",@nobits
	.weak		__nv_reservedSMEM_offset_0_alias
	.size		__nv_reservedSMEM_offset_0_alias, 0, 64
	.other		__nv_reservedSMEM_offset_0_alias,@"STO_CUDA_RESERVED_SHARED STV_DEFAULT"
__nv_reservedSMEM_offset_0_alias:
	.zero		0
	.zero		64


//--------------------- .nv.constant0._Z14matmul_stridedPKfS0_Pfmmm --------------------------
	.section	.nv.constant0._Z14matmul_stridedPKfS0_Pfmmm,"a",@progbits
	.sectionflags	@""
	.align	4
.nv.constant0._Z14matmul_stridedPKfS0_Pfmmm:
	.zero		944


//--------------------- .nv.constant0._Z12matmul_naivePKfS0_Pfmmm --------------------------
	.section	.nv.constant0._Z12matmul_naivePKfS0_Pfmmm,"a",@progbits
	.sectionflags	@""
	.align	4
.nv.constant0._Z12matmul_naivePKfS0_Pfmmm:
	.zero		944


//--------------------- SYMBOLS --------------------------

	.type		.nv.reservedSmem.offset0,@object
	.size		.nv.reservedSmem.offset0,0x4
